	.target	sm_100a

	.elftype	@"ET_EXEC"


//--------------------- .note.nv.tkinfo           --------------------------
	.section	.note.nv.tkinfo,"",@"SHT_NOTE"
	.sectionflags	@"SHF_NOTE_NV_TKINFO"
	.tkinfo
        /*0018*/ 	.word	0x00000002
        /*0030*/ 	.string	""
        /*0030*/ 	.string	"ptxas"
        /*0030*/ 	.string	"Cuda compilation tools, release 13.0, V13.0.88"
        /*0030*/ 	.string	"Build cuda_13.0.r13.0/compiler.36424714_0"
        /*0030*/ 	.string	"-arch sm_100a -m 64 "



//--------------------- .note.nv.cuinfo           --------------------------
	.section	.note.nv.cuinfo,"",@"SHT_NOTE"
	.sectionflags	@"SHF_NOTE_NV_CUINFO"
        /*0018*/ 	.short	0x0002
        /*001a*/ 	.short	0x0064
        /*001c*/ 	.short	0x0082
	.zero		2


//--------------------- .nv.info                  --------------------------
	.section	.nv.info,"",@"SHT_CUDA_INFO"
	.align	4


	//----- nvinfo : EIATTR_REGCOUNT
	.align		4
        /*0000*/ 	.byte	0x04, 0x2f
        /*0002*/ 	.short	(.L_19 - .L_18)
	.align		4
.L_18:
        /*0004*/ 	.word	index@(_ZN7cutlass13device_kernelINS_4gemm6kernel13GemmUniversalIN4cute5tupleIJiiiiEEENS1_10collective13CollectiveMmaINS1_35MainloopSm100TmaUmmaWarpSpecializedILi3ELi2ELi4ENS5_IJNS4_1CILi2EEESB_NSA_ILi1EEEEEEEENS5_IJNSA_ILi256EEENSA_ILi64EEESG_EEENS_12float_e4m3_tENS5_IJlSC_lEEESI_SJ_NS4_8TiledMMAINS4_8MMA_AtomIJNS4_10MMA_TraitsINS4_25SM100_MMA_F8F6F4_2x1SM_SSEJSI_SI_fSF_SG_NS4_17integral_constantINS4_4UMMA5MajorELSQ_0EEESR_NSO_INSP_7ScaleInELSS_0EEEST_EEEEEENS4_6LayoutINS5_IJSC_SC_SC_EEENS5_IJNSA_ILi0EEESY_SY_EEEEENS5_IJNS4_10UnderscoreES11_S11_EEEEENS4_28SM100_TMA_2SM_LOAD_MULTICASTENS4_14ComposedLayoutINS4_7SwizzleILi2ELi4ELi3EEENS4_18smem_ptr_flag_bitsILi8EEENSW_INS5_IJNSA_ILi8EEESG_EEENS5_IJSG_SC_EEEEEEEvNS4_8identityENS4_18SM100_TMA_2SM_LOADES1E_vS1F_EENS_8epilogue10collective18CollectiveEpilogueINS1I_23Sm100TmaWarpSpecializedILi1ELi1ELi64ELb0ELb0EEEJNS5_IJNSA_ILi128EEESG_SG_EEENS5_IJNSW_IS1N_SC_EENSW_ISG_SC_EEEEESI_SJ_SI_SJ_NS1I_6fusion15FusionCallbacksIS1M_NS1S_17LinearCombinationISI_fSI_fLNS_15FloatRoundStyleE2EEES1O_S1R_JEEENS4_5SM1004TMEM4LOAD26SM100_TMEM_LOAD_32dp32b64xENS4_13SM90_TMA_LOADES1E_NS4_39AutoVectorizingCopyWithAssumedAlignmentILi128EEENS4_14SM90_TMA_STOREES1E_S24_S24_EEEvvEEEEvNT_6ParamsE)
        /*0008*/ 	.word	0x0000009a


	//----- nvinfo : EIATTR_FRAME_SIZE
	.align		4
.L_19:
        /*000c*/ 	.byte	0x04, 0x11
        /*000e*/ 	.short	(.L_21 - .L_20)
	.align		4
.L_20:
        /*0010*/ 	.word	index@($__internal_2_$__cuda_sm10x_tcgen05_guardrail_trap_unallocated_columns_being_dealloced)
        /*0014*/ 	.word	0x00000000


	//----- nvinfo : EIATTR_FRAME_SIZE
	.align		4
.L_21:
        /*0018*/ 	.byte	0x04, 0x11
        /*001a*/ 	.short	(.L_23 - .L_22)
	.align		4
.L_22:
        /*001c*/ 	.word	index@($__internal_1_$__cuda_sm10x_tcgen05_guardrail_trap_phase_invalid_during_alloc)
        /*0020*/ 	.word	0x00000000


	//----- nvinfo : EIATTR_FRAME_SIZE
	.align		4
.L_23:
        /*0024*/ 	.byte	0x04, 0x11
        /*0026*/ 	.short	(.L_25 - .L_24)
	.align		4
.L_24:
        /*0028*/ 	.word	index@($__internal_0_$__cuda_sm10x_tcgen05_guardrail_trap_col_being_dealloced_not_returned_by_alloc)
        /*002c*/ 	.word	0x00000000


	//----- nvinfo : EIATTR_FRAME_SIZE
	.align		4
.L_25:
        /*0030*/ 	.byte	0x04, 0x11
        /*0032*/ 	.short	(.L_27 - .L_26)
	.align		4
.L_26:
        /*0034*/ 	.word	index@(_ZN7cutlass13device_kernelINS_4gemm6kernel13GemmUniversalIN4cute5tupleIJiiiiEEENS1_10collective13CollectiveMmaINS1_35MainloopSm100TmaUmmaWarpSpecializedILi3ELi2ELi4ENS5_IJNS4_1CILi2EEESB_NSA_ILi1EEEEEEEENS5_IJNSA_ILi256EEENSA_ILi64EEESG_EEENS_12float_e4m3_tENS5_IJlSC_lEEESI_SJ_NS4_8TiledMMAINS4_8MMA_AtomIJNS4_10MMA_TraitsINS4_25SM100_MMA_F8F6F4_2x1SM_SSEJSI_SI_fSF_SG_NS4_17integral_constantINS4_4UMMA5MajorELSQ_0EEESR_NSO_INSP_7ScaleInELSS_0EEEST_EEEEEENS4_6LayoutINS5_IJSC_SC_SC_EEENS5_IJNSA_ILi0EEESY_SY_EEEEENS5_IJNS4_10UnderscoreES11_S11_EEEEENS4_28SM100_TMA_2SM_LOAD_MULTICASTENS4_14ComposedLayoutINS4_7SwizzleILi2ELi4ELi3EEENS4_18smem_ptr_flag_bitsILi8EEENSW_INS5_IJNSA_ILi8EEESG_EEENS5_IJSG_SC_EEEEEEEvNS4_8identityENS4_18SM100_TMA_2SM_LOADES1E_vS1F_EENS_8epilogue10collective18CollectiveEpilogueINS1I_23Sm100TmaWarpSpecializedILi1ELi1ELi64ELb0ELb0EEEJNS5_IJNSA_ILi128EEESG_SG_EEENS5_IJNSW_IS1N_SC_EENSW_ISG_SC_EEEEESI_SJ_SI_SJ_NS1I_6fusion15FusionCallbacksIS1M_NS1S_17LinearCombinationISI_fSI_fLNS_15FloatRoundStyleE2EEES1O_S1R_JEEENS4_5SM1004TMEM4LOAD26SM100_TMEM_LOAD_32dp32b64xENS4_13SM90_TMA_LOADES1E_NS4_39AutoVectorizingCopyWithAssumedAlignmentILi128EEENS4_14SM90_TMA_STOREES1E_S24_S24_EEEvvEEEEvNT_6ParamsE)
        /*0038*/ 	.word	0x00000000


	//----- nvinfo : EIATTR_MIN_STACK_SIZE
	.align		4
.L_27:
        /*003c*/ 	.byte	0x04, 0x12
        /*003e*/ 	.short	(.L_29 - .L_28)
	.align		4
.L_28:
        /*0040*/ 	.word	index@(_ZN7cutlass13device_kernelINS_4gemm6kernel13GemmUniversalIN4cute5tupleIJiiiiEEENS1_10collective13CollectiveMmaINS1_35MainloopSm100TmaUmmaWarpSpecializedILi3ELi2ELi4ENS5_IJNS4_1CILi2EEESB_NSA_ILi1EEEEEEEENS5_IJNSA_ILi256EEENSA_ILi64EEESG_EEENS_12float_e4m3_tENS5_IJlSC_lEEESI_SJ_NS4_8TiledMMAINS4_8MMA_AtomIJNS4_10MMA_TraitsINS4_25SM100_MMA_F8F6F4_2x1SM_SSEJSI_SI_fSF_SG_NS4_17integral_constantINS4_4UMMA5MajorELSQ_0EEESR_NSO_INSP_7ScaleInELSS_0EEEST_EEEEEENS4_6LayoutINS5_IJSC_SC_SC_EEENS5_IJNSA_ILi0EEESY_SY_EEEEENS5_IJNS4_10UnderscoreES11_S11_EEEEENS4_28SM100_TMA_2SM_LOAD_MULTICASTENS4_14ComposedLayoutINS4_7SwizzleILi2ELi4ELi3EEENS4_18smem_ptr_flag_bitsILi8EEENSW_INS5_IJNSA_ILi8EEESG_EEENS5_IJSG_SC_EEEEEEEvNS4_8identityENS4_18SM100_TMA_2SM_LOADES1E_vS1F_EENS_8epilogue10collective18CollectiveEpilogueINS1I_23Sm100TmaWarpSpecializedILi1ELi1ELi64ELb0ELb0EEEJNS5_IJNSA_ILi128EEESG_SG_EEENS5_IJNSW_IS1N_SC_EENSW_ISG_SC_EEEEESI_SJ_SI_SJ_NS1I_6fusion15FusionCallbacksIS1M_NS1S_17LinearCombinationISI_fSI_fLNS_15FloatRoundStyleE2EEES1O_S1R_JEEENS4_5SM1004TMEM4LOAD26SM100_TMEM_LOAD_32dp32b64xENS4_13SM90_TMA_LOADES1E_NS4_39AutoVectorizingCopyWithAssumedAlignmentILi128EEENS4_14SM90_TMA_STOREES1E_S24_S24_EEEvvEEEEvNT_6ParamsE)
        /*0044*/ 	.word	0x00000000
.L_29:


//--------------------- .nv.compat                --------------------------
	.section	.nv.compat,"",@"SHT_CUDA_COMPAT_INFO"
	.align	4
        /*0000*/ 	.byte	0x02, 0x09, 0x01, 0x00, 0x02, 0x02, 0x02, 0x00, 0x02, 0x05, 0x05, 0x00, 0x03, 0x07, 0x01, 0x01
        /*0010*/ 	.byte	0x02, 0x03, 0x01, 0x00, 0x02, 0x06, 0x01, 0x00, 0x04, 0x0b, 0x08, 0x00, 0x09, 0x00, 0x00, 0x00
        /*0020*/ 	.byte	0x00, 0x00, 0x00, 0x00


//--------------------- .nv.info._ZN7cutlass13device_kernelINS_4gemm6kernel13GemmUniversalIN4cute5tupleIJiiiiEEENS1_10collective13CollectiveMmaINS1_35MainloopSm100TmaUmmaWarpSpecializedILi3ELi2ELi4ENS5_IJNS4_1CILi2EEESB_NSA_ILi1EEEEEEEENS5_IJNSA_ILi256EEENSA_ILi64EEESG_EEENS_12float_e4m3_tENS5_IJlSC_lEEESI_SJ_NS4_8TiledMMAINS4_8MMA_AtomIJNS4_10MMA_TraitsINS4_25SM100_MMA_F8F6F4_2x1SM_SSEJSI_SI_fSF_SG_NS4_17integral_constantINS4_4UMMA5MajorELSQ_0EEESR_NSO_INSP_7ScaleInELSS_0EEEST_EEEEEENS4_6LayoutINS5_IJSC_SC_SC_EEENS5_IJNSA_ILi0EEESY_SY_EEEEENS5_IJNS4_10UnderscoreES11_S11_EEEEENS4_28SM100_TMA_2SM_LOAD_MULTICASTENS4_14ComposedLayoutINS4_7SwizzleILi2ELi4ELi3EEENS4_18smem_ptr_flag_bitsILi8EEENSW_INS5_IJNSA_ILi8EEESG_EEENS5_IJSG_SC_EEEEEEEvNS4_8identityENS4_18SM100_TMA_2SM_LOADES1E_vS1F_EENS_8epilogue10collective18CollectiveEpilogueINS1I_23Sm100TmaWarpSpecializedILi1ELi1ELi64ELb0ELb0EEEJNS5_IJNSA_ILi128EEESG_SG_EEENS5_IJNSW_IS1N_SC_EENSW_ISG_SC_EEEEESI_SJ_SI_SJ_NS1I_6fusion15FusionCallbacksIS1M_NS1S_17LinearCombinationISI_fSI_fLNS_15FloatRoundStyleE2EEES1O_S1R_JEEENS4_5SM1004TMEM4LOAD26SM100_TMEM_LOAD_32dp32b64xENS4_13SM90_TMA_LOADES1E_NS4_39AutoVectorizingCopyWithAssumedAlignmentILi128EEENS4_14SM90_TMA_STOREES1E_S24_S24_EEEvvEEEEvNT_6ParamsE --------------------------
	.section	.nv.info._ZN7cutlass13device_kernelINS_4gemm6kernel13GemmUniversalIN4cute5tupleIJiiiiEEENS1_10collective13CollectiveMmaINS1_35MainloopSm100TmaUmmaWarpSpecializedILi3ELi2ELi4ENS5_IJNS4_1CILi2EEESB_NSA_ILi1EEEEEEEENS5_IJNSA_ILi256EEENSA_ILi64EEESG_EEENS_12float_e4m3_tENS5_IJlSC_lEEESI_SJ_NS4_8TiledMMAINS4_8MMA_AtomIJNS4_10MMA_TraitsINS4_25SM100_MMA_F8F6F4_2x1SM_SSEJSI_SI_fSF_SG_NS4_17integral_constantINS4_4UMMA5MajorELSQ_0EEESR_NSO_INSP_7ScaleInELSS_0EEEST_EEEEEENS4_6LayoutINS5_IJSC_SC_SC_EEENS5_IJNSA_ILi0EEESY_SY_EEEEENS5_IJNS4_10UnderscoreES11_S11_EEEEENS4_28SM100_TMA_2SM_LOAD_MULTICASTENS4_14ComposedLayoutINS4_7SwizzleILi2ELi4ELi3EEENS4_18smem_ptr_flag_bitsILi8EEENSW_INS5_IJNSA_ILi8EEESG_EEENS5_IJSG_SC_EEEEEEEvNS4_8identityENS4_18SM100_TMA_2SM_LOADES1E_vS1F_EENS_8epilogue10collective18CollectiveEpilogueINS1I_23Sm100TmaWarpSpecializedILi1ELi1ELi64ELb0ELb0EEEJNS5_IJNSA_ILi128EEESG_SG_EEENS5_IJNSW_IS1N_SC_EENSW_ISG_SC_EEEEESI_SJ_SI_SJ_NS1I_6fusion15FusionCallbacksIS1M_NS1S_17LinearCombinationISI_fSI_fLNS_15FloatRoundStyleE2EEES1O_S1R_JEEENS4_5SM1004TMEM4LOAD26SM100_TMEM_LOAD_32dp32b64xENS4_13SM90_TMA_LOADES1E_NS4_39AutoVectorizingCopyWithAssumedAlignmentILi128EEENS4_14SM90_TMA_STOREES1E_S24_S24_EEEvvEEEEvNT_6ParamsE,"",@"SHT_CUDA_INFO"
	.sectionflags	@""
	.align	4


	//----- nvinfo : EIATTR_CUDA_API_VERSION
	.align		4
        /*0000*/ 	.byte	0x04, 0x37
        /*0002*/ 	.short	(.L_31 - .L_30)
.L_30:
        /*0004*/ 	.word	0x00000082


	//----- nvinfo : EIATTR_KPARAM_INFO
	.align		4
.L_31:
        /*0008*/ 	.byte	0x04, 0x17
        /*000a*/ 	.short	(.L_33 - .L_32)
.L_32:
        /*000c*/ 	.word	0x00000000
        /*0010*/ 	.short	0x0000
        /*0012*/ 	.short	0x0000
        /*0014*/ 	.byte	0x00, 0xf0, 0x01, 0x20


	//----- nvinfo : EIATTR_AT_ENTRY_FRAGMENTS
	.align		4
.L_33:
        /*0018*/ 	.byte	0x04, 0x4f
        /*001a*/ 	.short	(.L_35 - .L_34)


	//   ....[0]....
.L_34:
        /*001c*/ 	.word	0x00000007


	//----- nvinfo : EIATTR_RESERVED_SMEM_USED
	.align		4
.L_35:
        /*0020*/ 	.byte	0x01, 0x41
	.zero		2


	//----- nvinfo : EIATTR_SPARSE_MMA_MASK
	.align		4
        /*0024*/ 	.byte	0x03, 0x50
        /*0026*/ 	.short	0x0000


	//----- nvinfo : EIATTR_TCGEN05_2CTA_USED
	.align		4
        /*0028*/ 	.byte	0x01, 0x52
	.zero		2


	//----- nvinfo : EIATTR_MAXREG_COUNT
	.align		4
        /*002c*/ 	.byte	0x03, 0x1b
        /*002e*/ 	.short	0x00ff


	//----- nvinfo : EIATTR_NUM_BARRIERS
	.align		4
        /*0030*/ 	.byte	0x02, 0x4c
        /*0032*/ 	.byte	0x07
	.zero		1


	//----- nvinfo : EIATTR_EXTERNS
	.align		4
        /*0034*/ 	.byte	0x04, 0x0f
        /*0036*/ 	.short	(.L_37 - .L_36)


	//   ....[0]....
	.align		4
.L_36:
        /*0038*/ 	.word	index@(__assertfail)


	//----- nvinfo : EIATTR_MERCURY_ISA_VERSION
	.align		4
.L_37:
        /*003c*/ 	.byte	0x03, 0x5f
        /*003e*/ 	.short	0x0101


	//----- nvinfo : EIATTR_INT_WARP_WIDE_INSTR_OFFSETS
	.align		4
        /*0040*/ 	.byte	0x04, 0x31
        /*0042*/ 	.short	(.L_39 - .L_38)


	//   ....[0]....
.L_38:
        /*0044*/ 	.word	0x00000d50


	//   ....[1]....
        /*0048*/ 	.word	0x00000e00


	//   ....[2]....
        /*004c*/ 	.word	0x00004130


	//   ....[3]....
        /*0050*/ 	.word	0x00004160


	//   ....[4]....
        /*0054*/ 	.word	0x00004180


	//   ....[5]....
        /*0058*/ 	.word	0x00004cc0


	//   ....[6]....
        /*005c*/ 	.word	0x00004d70


	//----- nvinfo : EIATTR_COOP_GROUP_MASK_REGIDS
	.align		4
.L_39:
        /*0060*/ 	.byte	0x04, 0x29
        /*0062*/ 	.short	(.L_41 - .L_40)


	//   ....[0]....
.L_40:
        /*0064*/ 	.word	0xffffffff


	//   ....[1]....
        /*0068*/ 	.word	0xffffffff


	//   ....[2]....
        /*006c*/ 	.word	0xffffffff


	//   ....[3]....
        /*0070*/ 	.word	0xffffffff


	//   ....[4]....
        /*0074*/ 	.word	0xffffffff


	//   ....[5]....
        /*0078*/ 	.word	0xffffffff


	//   ....[6]....
        /*007c*/ 	.word	0xffffffff


	//   ....[7]....
        /*0080*/ 	.word	0xffffffff


	//   ....[8]....
        /*0084*/ 	.word	0xffffffff


	//   ....[9]....
        /*0088*/ 	.word	0xffffffff


	//   ....[10]....
        /*008c*/ 	.word	0xffffffff


	//   ....[11]....
        /*0090*/ 	.word	0xffffffff


	//   ....[12]....
        /*0094*/ 	.word	0xffffffff


	//   ....[13]....
        /*0098*/ 	.word	0xffffffff


	//----- nvinfo : EIATTR_COOP_GROUP_INSTR_OFFSETS
	.align		4
.L_41:
        /*009c*/ 	.byte	0x04, 0x28
        /*009e*/ 	.short	(.L_43 - .L_42)


	//   ....[0]....
.L_42:
        /*00a0*/ 	.word	0x000000b0


	//   ....[1]....
        /*00a4*/ 	.word	0x00000510


	//   ....[2]....
        /*00a8*/ 	.word	0x000006c0


	//   ....[3]....
        /*00ac*/ 	.word	0x00000800


	//   ....[4]....
        /*00b0*/ 	.word	0x00000900


	//   ....[5]....
        /*00b4*/ 	.word	0x00000a70


	//   ....[6]....
        /*00b8*/ 	.word	0x00000c10


	//   ....[7]....
        /*00bc*/ 	.word	0x00000e70


	//   ....[8]....
        /*00c0*/ 	.word	0x000021b0


	//   ....[9]....
        /*00c4*/ 	.word	0x00002ff0


	//   ....[10]....
        /*00c8*/ 	.word	0x000034c0


	//   ....[11]....
        /*00cc*/ 	.word	0x000034f0


	//   ....[12]....
        /*00d0*/ 	.word	0x00004030


	//   ....[13]....
        /*00d4*/ 	.word	0x00004240


	//----- nvinfo : EIATTR_VRC_CTA_INIT_COUNT
	.align		4
.L_43:
        /*00d8*/ 	.byte	0x02, 0x4a
        /*00da*/ 	.byte	0x80
	.zero		1


	//----- nvinfo : EIATTR_SYSCALL_OFFSETS
	.align		4
        /*00dc*/ 	.byte	0x04, 0x46
        /*00de*/ 	.short	(.L_45 - .L_44)


	//   ....[0]....
.L_44:
        /*00e0*/ 	.word	0x000058b0


	//   ....[1]....
        /*00e4*/ 	.word	0x000059f0


	//   ....[2]....
        /*00e8*/ 	.word	0x000061c0


	//----- nvinfo : EIATTR_MBARRIER_INSTR_OFFSETS
	.align		4
.L_45:
        /*00ec*/ 	.byte	0x04, 0x39
        /*00ee*/ 	.short	(.L_47 - .L_46)


	//   ....[0]....
.L_46:
        /*00f0*/ 	.word	0x00000650
        /*00f4*/ 	.word	0x000000ff
        /*00f8*/ 	.word	0x00000000
        /*00fc*/ 	.short	0x0100
        /*00fe*/ 	.byte	0x04
	.zero		1


	//   ....[1]....
        /*0100*/ 	.word	0x00000660
        /*0104*/ 	.word	0x000000ff
        /*0108*/ 	.word	0x00000018
        /*010c*/ 	.short	0x0100
        /*010e*/ 	.byte	0x04
	.zero		1


	//   ....[2]....
        /*0110*/ 	.word	0x00000670
        /*0114*/ 	.word	0x000000ff
        /*0118*/ 	.word	0x00000008
        /*011c*/ 	.short	0x0100
        /*011e*/ 	.byte	0x04
	.zero		1


	//   ....[3]....
        /*0120*/ 	.word	0x00000680
        /*0124*/ 	.word	0x000000ff
        /*0128*/ 	.word	0x00000020
        /*012c*/ 	.short	0x0100
        /*012e*/ 	.byte	0x04
	.zero		1


	//   ....[4]....
        /*0130*/ 	.word	0x00000690
        /*0134*/ 	.word	0x000000ff
        /*0138*/ 	.word	0x00000010
        /*013c*/ 	.short	0x0100
        /*013e*/ 	.byte	0x04
	.zero		1


	//   ....[5]....
        /*0140*/ 	.word	0x000006a0
        /*0144*/ 	.word	0x000000ff
        /*0148*/ 	.word	0x00000028
        /*014c*/ 	.short	0x0100
        /*014e*/ 	.byte	0x04
	.zero		1


	//   ....[6]....
        /*0150*/ 	.word	0x000007d0
        /*0154*/ 	.word	0x000000ff
        /*0158*/ 	.word	0x00000030
        /*015c*/ 	.short	0x0100
        /*015e*/ 	.byte	0x04
	.zero		1


	//   ....[7]....
        /*0160*/ 	.word	0x000007e0
        /*0164*/ 	.word	0x000000ff
        /*0168*/ 	.word	0x00000038
        /*016c*/ 	.short	0x0100
        /*016e*/ 	.byte	0x04
	.zero		1


	//   ....[8]....
        /*0170*/ 	.word	0x000008d0
        /*0174*/ 	.word	0x000000ff
        /*0178*/ 	.word	0x00000040
        /*017c*/ 	.short	0x0100
        /*017e*/ 	.byte	0x06
	.zero		1


	//   ....[9]....
        /*0180*/ 	.word	0x000008e0
        /*0184*/ 	.word	0x000000ff
        /*0188*/ 	.word	0x00000048
        /*018c*/ 	.short	0x0100
        /*018e*/ 	.byte	0x06
	.zero		1


	//   ....[10]....
        /*0190*/ 	.word	0x00000a20
        /*0194*/ 	.word	0x000000ff
        /*0198*/ 	.word	0x00000050
        /*019c*/ 	.short	0x0100
        /*019e*/ 	.byte	0x06
	.zero		1


	//   ....[11]....
        /*01a0*/ 	.word	0x00000a30
        /*01a4*/ 	.word	0x000000ff
        /*01a8*/ 	.word	0x00000060
        /*01ac*/ 	.short	0x0100
        /*01ae*/ 	.byte	0x06
	.zero		1


	//   ....[12]....
        /*01b0*/ 	.word	0x00000a40
        /*01b4*/ 	.word	0x000000ff
        /*01b8*/ 	.word	0x00000058
        /*01bc*/ 	.short	0x0100
        /*01be*/ 	.byte	0x06
	.zero		1


	//   ....[13]....
        /*01c0*/ 	.word	0x00000a50
        /*01c4*/ 	.word	0x000000ff
        /*01c8*/ 	.word	0x00000068
        /*01cc*/ 	.short	0x0100
        /*01ce*/ 	.byte	0x06
	.zero		1


	//   ....[14]....
        /*01d0*/ 	.word	0x00000b80
        /*01d4*/ 	.word	0x000000ff
        /*01d8*/ 	.word	0x00000070
        /*01dc*/ 	.short	0x0100
        /*01de*/ 	.byte	0x04
	.zero		1


	//   ....[15]....
        /*01e0*/ 	.word	0x00000b90
        /*01e4*/ 	.word	0x000000ff
        /*01e8*/ 	.word	0x00000090
        /*01ec*/ 	.short	0x0100
        /*01ee*/ 	.byte	0x04
	.zero		1


	//   ....[16]....
        /*01f0*/ 	.word	0x00000ba0
        /*01f4*/ 	.word	0x000000ff
        /*01f8*/ 	.word	0x00000078
        /*01fc*/ 	.short	0x0100
        /*01fe*/ 	.byte	0x04
	.zero		1


	//   ....[17]....
        /*0200*/ 	.word	0x00000bb0
        /*0204*/ 	.word	0x000000ff
        /*0208*/ 	.word	0x00000098
        /*020c*/ 	.short	0x0100
        /*020e*/ 	.byte	0x04
	.zero		1


	//   ....[18]....
        /*0210*/ 	.word	0x00000bc0
        /*0214*/ 	.word	0x000000ff
        /*0218*/ 	.word	0x00000080
        /*021c*/ 	.short	0x0100
        /*021e*/ 	.byte	0x04
	.zero		1


	//   ....[19]....
        /*0220*/ 	.word	0x00000bd0
        /*0224*/ 	.word	0x000000ff
        /*0228*/ 	.word	0x000000a0
        /*022c*/ 	.short	0x0100
        /*022e*/ 	.byte	0x04
	.zero		1


	//   ....[20]....
        /*0230*/ 	.word	0x00000be0
        /*0234*/ 	.word	0x000000ff
        /*0238*/ 	.word	0x00000088
        /*023c*/ 	.short	0x0100
        /*023e*/ 	.byte	0x04
	.zero		1


	//   ....[21]....
        /*0240*/ 	.word	0x00000bf0
        /*0244*/ 	.word	0x000000ff
        /*0248*/ 	.word	0x000000a8
        /*024c*/ 	.short	0x0100
        /*024e*/ 	.byte	0x04
	.zero		1


	//   ....[22]....
        /*0250*/ 	.word	0x00000cf0
        /*0254*/ 	.word	0x000000ff
        /*0258*/ 	.word	0x000000b0
        /*025c*/ 	.short	0x0100
        /*025e*/ 	.byte	0x04
	.zero		1


	//   ....[23]....
        /*0260*/ 	.word	0x00000d00
        /*0264*/ 	.word	0x000000ff
        /*0268*/ 	.word	0x000000c0
        /*026c*/ 	.short	0x0100
        /*026e*/ 	.byte	0x04
	.zero		1


	//   ....[24]....
        /*0270*/ 	.word	0x00000d10
        /*0274*/ 	.word	0x000000ff
        /*0278*/ 	.word	0x000000b8
        /*027c*/ 	.short	0x0100
        /*027e*/ 	.byte	0x04
	.zero		1


	//   ....[25]....
        /*0280*/ 	.word	0x00000d20
        /*0284*/ 	.word	0x000000ff
        /*0288*/ 	.word	0x000000c8
        /*028c*/ 	.short	0x0100
        /*028e*/ 	.byte	0x04
	.zero		1


	//   ....[26]....
        /*0290*/ 	.word	0x00000e20
        /*0294*/ 	.word	0x000000ff
        /*0298*/ 	.word	0x000000d0
        /*029c*/ 	.short	0x0100
        /*029e*/ 	.byte	0x06
	.zero		1


	//   ....[27]....
        /*02a0*/ 	.word	0x00001a00
        /*02a4*/ 	.word	0x00000000
        /*02a8*/ 	.word	0x000000c0
        /*02ac*/ 	.short	0x010a
        /*02ae*/ 	.byte	0xff
	.zero		1


	//   ....[28]....
        /*02b0*/ 	.word	0x00001a30
        /*02b4*/ 	.word	0x00000000
        /*02b8*/ 	.word	0x000000b0
        /*02bc*/ 	.short	0x0101
        /*02be*/ 	.byte	0xff
	.zero		1


	//   ....[29]....
        /*02c0*/ 	.word	0x00001ad0
        /*02c4*/ 	.word	0x000000ff
        /*02c8*/ 	.word	0x00000018
        /*02cc*/ 	.short	0x010a
        /*02ce*/ 	.byte	0x04
	.zero		1


	//   ....[30]....
        /*02d0*/ 	.word	0x00001ba0
        /*02d4*/ 	.word	0x000000ff
        /*02d8*/ 	.word	0x00000018
        /*02dc*/ 	.short	0x010a
        /*02de*/ 	.byte	0x21
	.zero		1


	//   ....[31]....
        /*02e0*/ 	.word	0x00001d50
        /*02e4*/ 	.word	0x000000ff
        /*02e8*/ 	.word	0x00000018
        /*02ec*/ 	.short	0x010a
        /*02ee*/ 	.byte	0x05
	.zero		1


	//   ....[32]....
        /*02f0*/ 	.word	0x00001e60
        /*02f4*/ 	.word	0x000000ff
        /*02f8*/ 	.word	0x00000048
        /*02fc*/ 	.short	0x0101
        /*02fe*/ 	.byte	0x0d
	.zero		1


	//   ....[33]....
        /*0300*/ 	.word	0x00001e80
        /*0304*/ 	.word	0x000000ff
        /*0308*/ 	.word	0x00000018
        /*030c*/ 	.short	0x010a
        /*030e*/ 	.byte	0x04
	.zero		1


	//   ....[34]....
        /*0310*/ 	.word	0x00001f00
        /*0314*/ 	.word	0x000000ff
        /*0318*/ 	.word	0x00000018
        /*031c*/ 	.short	0x010a
        /*031e*/ 	.byte	0x11
	.zero		1


	//   ....[35]....
        /*0320*/ 	.word	0x000020a0
        /*0324*/ 	.word	0x000000ff
        /*0328*/ 	.word	0x00000018
        /*032c*/ 	.short	0x010a
        /*032e*/ 	.byte	0x05
	.zero		1


	//   ....[36]....
        /*0330*/ 	.word	0x000021e0
        /*0334*/ 	.word	0x00000003
        /*0338*/ 	.word	0x00000050
        /*033c*/ 	.short	0x010a
        /*033e*/ 	.byte	0xff
	.zero		1


	//   ....[37]....
        /*0340*/ 	.word	0x00002330
        /*0344*/ 	.word	0x00000000
        /*0348*/ 	.word	0x00000000
        /*034c*/ 	.short	0x0101
        /*034e*/ 	.byte	0xff
	.zero		1


	//   ....[38]....
        /*0350*/ 	.word	0x000028d0
        /*0354*/ 	.word	0x000000ff
        /*0358*/ 	.word	0x00000000
        /*035c*/ 	.short	0x010a
        /*035e*/ 	.byte	0x04
	.zero		1


	//   ....[39]....
        /*0360*/ 	.word	0x00002960
        /*0364*/ 	.word	0x000000ff
        /*0368*/ 	.word	0x00000000
        /*036c*/ 	.short	0x010a
        /*036e*/ 	.byte	0x05
	.zero		1


	//   ....[40]....
        /*0370*/ 	.word	0x00002a00
        /*0374*/ 	.word	0x00000000
        /*0378*/ 	.word	0x00000000
        /*037c*/ 	.short	0x010a
        /*037e*/ 	.byte	0xff
	.zero		1


	//   ....[41]....
        /*0380*/ 	.word	0x00002b40
        /*0384*/ 	.word	0x00000002
        /*0388*/ 	.word	0x000000b0
        /*038c*/ 	.short	0x010a
        /*038e*/ 	.byte	0xff
	.zero		1


	//   ....[42]....
        /*0390*/ 	.word	0x00002bb0
        /*0394*/ 	.word	0x00000002
        /*0398*/ 	.word	0x00000000
        /*039c*/ 	.short	0x0101
        /*039e*/ 	.byte	0xff
	.zero		1


	//   ....[43]....
        /*03a0*/ 	.word	0x00002bd0
        /*03a4*/ 	.word	0x000000ff
        /*03a8*/ 	.word	0x00000060
        /*03ac*/ 	.short	0x010a
        /*03ae*/ 	.byte	0x04
	.zero		1


	//   ....[44]....
        /*03b0*/ 	.word	0x00002cf0
        /*03b4*/ 	.word	0x00000002
        /*03b8*/ 	.word	0x00000050
        /*03bc*/ 	.short	0x010a
        /*03be*/ 	.byte	0xff
	.zero		1


	//   ....[45]....
        /*03c0*/ 	.word	0x00002df0
        /*03c4*/ 	.word	0x00000002
        /*03c8*/ 	.word	0x00000000
        /*03cc*/ 	.short	0x0101
        /*03ce*/ 	.byte	0xff
	.zero		1


	//   ....[46]....
        /*03d0*/ 	.word	0x00002e80
        /*03d4*/ 	.word	0x000000ff
        /*03d8*/ 	.word	0x00000060
        /*03dc*/ 	.short	0x0106
        /*03de*/ 	.byte	0x04
	.zero		1


	//   ....[47]....
        /*03e0*/ 	.word	0x00002ea0
        /*03e4*/ 	.word	0x000000ff
        /*03e8*/ 	.word	0x00000060
        /*03ec*/ 	.short	0x010a
        /*03ee*/ 	.byte	0x04
	.zero		1


	//   ....[48]....
        /*03f0*/ 	.word	0x00002f30
        /*03f4*/ 	.word	0x000000ff
        /*03f8*/ 	.word	0x00000060
        /*03fc*/ 	.short	0x0106
        /*03fe*/ 	.byte	0x07
	.zero		1


	//   ....[49]....
        /*0400*/ 	.word	0x00002f70
        /*0404*/ 	.word	0x00000000
        /*0408*/ 	.word	0x00000060
        /*040c*/ 	.short	0x010a
        /*040e*/ 	.byte	0xff
	.zero		1


	//   ....[50]....
        /*0410*/ 	.word	0x000031c0
        /*0414*/ 	.word	0x000000ff
        /*0418*/ 	.word	0x00000008
        /*041c*/ 	.short	0x010a
        /*041e*/ 	.byte	0x05
	.zero		1


	//   ....[51]....
        /*0420*/ 	.word	0x000031e0
        /*0424*/ 	.word	0x000000ff
        /*0428*/ 	.word	0x00000008
        /*042c*/ 	.short	0x010a
        /*042e*/ 	.byte	0x05
	.zero		1


	//   ....[52]....
        /*0430*/ 	.word	0x00003370
        /*0434*/ 	.word	0x000000ff
        /*0438*/ 	.word	0x00000008
        /*043c*/ 	.short	0x010a
        /*043e*/ 	.byte	0x05
	.zero		1


	//   ....[53]....
        /*0440*/ 	.word	0x00003390
        /*0444*/ 	.word	0x000000ff
        /*0448*/ 	.word	0x00000008
        /*044c*/ 	.short	0x010a
        /*044e*/ 	.byte	0x05
	.zero		1


	//   ....[54]....
        /*0450*/ 	.word	0x00003450
        /*0454*/ 	.word	0x000000ff
        /*0458*/ 	.word	0x00000000
        /*045c*/ 	.short	0x0101
        /*045e*/ 	.byte	0x04
	.zero		1


	//   ....[55]....
        /*0460*/ 	.word	0x00003750
        /*0464*/ 	.word	0x00000000
        /*0468*/ 	.word	0x00000050
        /*046c*/ 	.short	0x010a
        /*046e*/ 	.byte	0xff
	.zero		1


	//   ....[56]....
        /*0470*/ 	.word	0x00003810
        /*0474*/ 	.word	0x00000000
        /*0478*/ 	.word	0x00000000
        /*047c*/ 	.short	0x0101
        /*047e*/ 	.byte	0xff
	.zero		1


	//   ....[57]....
        /*0480*/ 	.word	0x000038d0
        /*0484*/ 	.word	0x000000ff
        /*0488*/ 	.word	0x00000000
        /*048c*/ 	.short	0x010a
        /*048e*/ 	.byte	0x04
	.zero		1


	//   ....[58]....
        /*0490*/ 	.word	0x000038e0
        /*0494*/ 	.word	0x000000ff
        /*0498*/ 	.word	0x00000090
        /*049c*/ 	.short	0x010a
        /*049e*/ 	.byte	0x17
	.zero		1


	//   ....[59]....
        /*04a0*/ 	.word	0x00003990
        /*04a4*/ 	.word	0x000000ff
        /*04a8*/ 	.word	0x00000000
        /*04ac*/ 	.short	0x010a
        /*04ae*/ 	.byte	0x05
	.zero		1


	//   ....[60]....
        /*04b0*/ 	.word	0x00003ad0
        /*04b4*/ 	.word	0x000000ff
        /*04b8*/ 	.word	0x00000000
        /*04bc*/ 	.short	0x010a
        /*04be*/ 	.byte	0x04
	.zero		1


	//   ....[61]....
        /*04c0*/ 	.word	0x00003d20
        /*04c4*/ 	.word	0x000000ff
        /*04c8*/ 	.word	0x00000000
        /*04cc*/ 	.short	0x010a
        /*04ce*/ 	.byte	0x04
	.zero		1


	//   ....[62]....
        /*04d0*/ 	.word	0x00003db0
        /*04d4*/ 	.word	0x000000ff
        /*04d8*/ 	.word	0x00000000
        /*04dc*/ 	.short	0x010a
        /*04de*/ 	.byte	0x05
	.zero		1


	//   ....[63]....
        /*04e0*/ 	.word	0x00003e40
        /*04e4*/ 	.word	0x000000ff
        /*04e8*/ 	.word	0x00000000
        /*04ec*/ 	.short	0x010a
        /*04ee*/ 	.byte	0x05
	.zero		1


	//   ....[64]....
        /*04f0*/ 	.word	0x00003ee0
        /*04f4*/ 	.word	0x00000000
        /*04f8*/ 	.word	0x00000000
        /*04fc*/ 	.short	0x010a
        /*04fe*/ 	.byte	0xff
	.zero		1


	//   ....[65]....
        /*0500*/ 	.word	0x00003f20
        /*0504*/ 	.word	0x00000000
        /*0508*/ 	.word	0x00000000
        /*050c*/ 	.short	0x010a
        /*050e*/ 	.byte	0xff
	.zero		1


	//   ....[66]....
        /*0510*/ 	.word	0x00003f90
        /*0514*/ 	.word	0x000000ff
        /*0518*/ 	.word	0x00000000
        /*051c*/ 	.short	0x0101
        /*051e*/ 	.byte	0x04
	.zero		1


	//   ....[67]....
        /*0520*/ 	.word	0x00003fd0
        /*0524*/ 	.word	0x000000ff
        /*0528*/ 	.word	0x000000d0
        /*052c*/ 	.short	0x010a
        /*052e*/ 	.byte	0x11
	.zero		1


	//   ....[68]....
        /*0530*/ 	.word	0x00004020
        /*0534*/ 	.word	0x000000ff
        /*0538*/ 	.word	0x00000000
        /*053c*/ 	.short	0x0101
        /*053e*/ 	.byte	0x04
	.zero		1


	//   ....[69]....
        /*0540*/ 	.word	0x000044a0
        /*0544*/ 	.word	0x00000007
        /*0548*/ 	.word	0x00000050
        /*054c*/ 	.short	0x010a
        /*054e*/ 	.byte	0xff
	.zero		1


	//   ....[70]....
        /*0550*/ 	.word	0x00004610
        /*0554*/ 	.word	0x00000000
        /*0558*/ 	.word	0x00000000
        /*055c*/ 	.short	0x0101
        /*055e*/ 	.byte	0xff
	.zero		1


	//   ....[71]....
        /*0560*/ 	.word	0x00004a80
        /*0564*/ 	.word	0x000000ff
        /*0568*/ 	.word	0x00000048
        /*056c*/ 	.short	0x010a
        /*056e*/ 	.byte	0x11
	.zero		1


	//   ....[72]....
        /*0570*/ 	.word	0x00004c00
        /*0574*/ 	.word	0x000000ff
        /*0578*/ 	.word	0x00000038
        /*057c*/ 	.short	0x010a
        /*057e*/ 	.byte	0x11
	.zero		1


	//   ....[73]....
        /*0580*/ 	.word	0x00004e10
        /*0584*/ 	.word	0x000000ff
        /*0588*/ 	.word	0x00000030
        /*058c*/ 	.short	0x010b
        /*058e*/ 	.byte	0x11
	.zero		1


	//   ....[74]....
        /*0590*/ 	.word	0x00004e20
        /*0594*/ 	.word	0x000000ff
        /*0598*/ 	.word	0x00000000
        /*059c*/ 	.short	0x0101
        /*059e*/ 	.byte	0x1b
	.zero		1


	//   ....[75]....
        /*05a0*/ 	.word	0x00004e60
        /*05a4*/ 	.word	0x00000000
        /*05a8*/ 	.word	0x00000038
        /*05ac*/ 	.short	0x010a
        /*05ae*/ 	.byte	0xff
	.zero		1


	//   ....[76]....
        /*05b0*/ 	.word	0x00005180
        /*05b4*/ 	.word	0x00000003
        /*05b8*/ 	.word	0x00000050
        /*05bc*/ 	.short	0x010a
        /*05be*/ 	.byte	0xff
	.zero		1


	//   ....[77]....
        /*05c0*/ 	.word	0x00005300
        /*05c4*/ 	.word	0x00000000
        /*05c8*/ 	.word	0x00000000
        /*05cc*/ 	.short	0x0101
        /*05ce*/ 	.byte	0xff
	.zero		1


	//   ....[78]....
        /*05d0*/ 	.word	0x00005d90
        /*05d4*/ 	.word	0x000000ff
        /*05d8*/ 	.word	0x00000030
        /*05dc*/ 	.short	0x010a
        /*05de*/ 	.byte	0x2c
	.zero		1


	//   ....[79]....
        /*05e0*/ 	.word	0x00005da0
        /*05e4*/ 	.word	0x0000008f
        /*05e8*/ 	.word	0x00000070
        /*05ec*/ 	.short	0x010a
        /*05ee*/ 	.byte	0xff
	.zero		1


	//   ....[80]....
        /*05f0*/ 	.word	0x00005f30
        /*05f4*/ 	.word	0x000000ff
        /*05f8*/ 	.word	0x00000030
        /*05fc*/ 	.short	0x010a
        /*05fe*/ 	.byte	0x2c
	.zero		1


	//   ....[81]....
        /*0600*/ 	.word	0x00006040
        /*0604*/ 	.word	0x000000ff
        /*0608*/ 	.word	0x00000000
        /*060c*/ 	.short	0x0101
        /*060e*/ 	.byte	0x04
	.zero		1


	//   ....[82]....
        /*0610*/ 	.word	0x000060a0
        /*0614*/ 	.word	0x0000008f
        /*0618*/ 	.word	0x00000070
        /*061c*/ 	.short	0x010a
        /*061e*/ 	.byte	0xff
	.zero		1


	//   ....[83]....
        /*0620*/ 	.word	0x00006690
        /*0624*/ 	.word	0x0000008f
        /*0628*/ 	.word	0x00000000
        /*062c*/ 	.short	0x0101
        /*062e*/ 	.byte	0xff
	.zero		1


	//   ....[84]....
        /*0630*/ 	.word	0x000074f0
        /*0634*/ 	.word	0x00000000
        /*0638*/ 	.word	0x000000c0
        /*063c*/ 	.short	0x010a
        /*063e*/ 	.byte	0xff
	.zero		1


	//   ....[85]....
        /*0640*/ 	.word	0x00007550
        /*0644*/ 	.word	0x00000000
        /*0648*/ 	.word	0x00000018
        /*064c*/ 	.short	0x010a
        /*064e*/ 	.byte	0xff
	.zero		1


	//   ....[86]....
        /*0650*/ 	.word	0x000075b0
        /*0654*/ 	.word	0x00000000
        /*0658*/ 	.word	0x00000018
        /*065c*/ 	.short	0x010a
        /*065e*/ 	.byte	0xff
	.zero		1


	//   ....[87]....
        /*0660*/ 	.word	0x00007600
        /*0664*/ 	.word	0x00000003
        /*0668*/ 	.word	0x00000050
        /*066c*/ 	.short	0x010a
        /*066e*/ 	.byte	0xff
	.zero		1


	//   ....[88]....
        /*0670*/ 	.word	0x00007660
        /*0674*/ 	.word	0x00000000
        /*0678*/ 	.word	0x00000000
        /*067c*/ 	.short	0x010a
        /*067e*/ 	.byte	0xff
	.zero		1


	//   ....[89]....
        /*0680*/ 	.word	0x000076c0
        /*0684*/ 	.word	0x00000000
        /*0688*/ 	.word	0x00000000
        /*068c*/ 	.short	0x010a
        /*068e*/ 	.byte	0xff
	.zero		1


	//   ....[90]....
        /*0690*/ 	.word	0x00007710
        /*0694*/ 	.word	0x00000002
        /*0698*/ 	.word	0x000000b0
        /*069c*/ 	.short	0x010a
        /*069e*/ 	.byte	0xff
	.zero		1


	//   ....[91]....
        /*06a0*/ 	.word	0x00007770
        /*06a4*/ 	.word	0x00000002
        /*06a8*/ 	.word	0x00000060
        /*06ac*/ 	.short	0x010a
        /*06ae*/ 	.byte	0xff
	.zero		1


	//   ....[92]....
        /*06b0*/ 	.word	0x000077c0
        /*06b4*/ 	.word	0x00000002
        /*06b8*/ 	.word	0x00000050
        /*06bc*/ 	.short	0x010a
        /*06be*/ 	.byte	0xff
	.zero		1


	//   ....[93]....
        /*06c0*/ 	.word	0x00007820
        /*06c4*/ 	.word	0x00000000
        /*06c8*/ 	.word	0x00000060
        /*06cc*/ 	.short	0x010a
        /*06ce*/ 	.byte	0xff
	.zero		1


	//   ....[94]....
        /*06d0*/ 	.word	0x00007880
        /*06d4*/ 	.word	0x00000005
        /*06d8*/ 	.word	0x00000008
        /*06dc*/ 	.short	0x010a
        /*06de*/ 	.byte	0xff
	.zero		1


	//   ....[95]....
        /*06e0*/ 	.word	0x00007970
        /*06e4*/ 	.word	0x00000000
        /*06e8*/ 	.word	0x00000008
        /*06ec*/ 	.short	0x010a
        /*06ee*/ 	.byte	0xff
	.zero		1


	//   ....[96]....
        /*06f0*/ 	.word	0x000079c0
        /*06f4*/ 	.word	0x00000000
        /*06f8*/ 	.word	0x00000050
        /*06fc*/ 	.short	0x010a
        /*06fe*/ 	.byte	0xff
	.zero		1


	//   ....[97]....
        /*0700*/ 	.word	0x00007a20
        /*0704*/ 	.word	0x00000000
        /*0708*/ 	.word	0x00000090
        /*070c*/ 	.short	0x010a
        /*070e*/ 	.byte	0xff
	.zero		1


	//   ....[98]....
        /*0710*/ 	.word	0x00007a80
        /*0714*/ 	.word	0x00000000
        /*0718*/ 	.word	0x00000000
        /*071c*/ 	.short	0x010a
        /*071e*/ 	.byte	0xff
	.zero		1


	//   ....[99]....
        /*0720*/ 	.word	0x00007ae0
        /*0724*/ 	.word	0x00000000
        /*0728*/ 	.word	0x00000000
        /*072c*/ 	.short	0x010a
        /*072e*/ 	.byte	0xff
	.zero		1


	//   ....[100]....
        /*0730*/ 	.word	0x00007b40
        /*0734*/ 	.word	0x00000000
        /*0738*/ 	.word	0x00000000
        /*073c*/ 	.short	0x010a
        /*073e*/ 	.byte	0xff
	.zero		1


	//   ....[101]....
        /*0740*/ 	.word	0x00007ba0
        /*0744*/ 	.word	0x00000000
        /*0748*/ 	.word	0x00000000
        /*074c*/ 	.short	0x010a
        /*074e*/ 	.byte	0xff
	.zero		1


	//   ....[102]....
        /*0750*/ 	.word	0x00007c00
        /*0754*/ 	.word	0x00000000
        /*0758*/ 	.word	0x000000d0
        /*075c*/ 	.short	0x010a
        /*075e*/ 	.byte	0xff
	.zero		1


	//   ....[103]....
        /*0760*/ 	.word	0x00007c50
        /*0764*/ 	.word	0x00000007
        /*0768*/ 	.word	0x00000050
        /*076c*/ 	.short	0x010a
        /*076e*/ 	.byte	0xff
	.zero		1


	//   ....[104]....
        /*0770*/ 	.word	0x00007cb0
        /*0774*/ 	.word	0x00000000
        /*0778*/ 	.word	0x00000048
        /*077c*/ 	.short	0x010a
        /*077e*/ 	.byte	0xff
	.zero		1


	//   ....[105]....
        /*0780*/ 	.word	0x00007d10
        /*0784*/ 	.word	0x00000000
        /*0788*/ 	.word	0x00000038
        /*078c*/ 	.short	0x010a
        /*078e*/ 	.byte	0xff
	.zero		1


	//   ....[106]....
        /*0790*/ 	.word	0x00007d60
        /*0794*/ 	.word	0x00000003
        /*0798*/ 	.word	0x00000050
        /*079c*/ 	.short	0x010a
        /*079e*/ 	.byte	0xff
	.zero		1


	//   ....[107]....
        /*07a0*/ 	.word	0x00007dc0
        /*07a4*/ 	.word	0x00000000
        /*07a8*/ 	.word	0x00000030
        /*07ac*/ 	.short	0x010a
        /*07ae*/ 	.byte	0xff
	.zero		1


	//   ....[108]....
        /*07b0*/ 	.word	0x00007e10
        /*07b4*/ 	.word	0x0000008f
        /*07b8*/ 	.word	0x00000070
        /*07bc*/ 	.short	0x010a
        /*07be*/ 	.byte	0xff
	.zero		1


	//----- nvinfo : EIATTR_NUM_MBARRIERS
	.align		4
.L_47:
        /*07c0*/ 	.byte	0x03, 0x38
        /*07c2*/ 	.short	0x001b


	//----- nvinfo : EIATTR_EXIT_INSTR_OFFSETS
	.align		4
        /*07c4*/ 	.byte	0x04, 0x1c
        /*07c6*/ 	.short	(.L_49 - .L_48)


	//   ....[0]....
.L_48:
        /*07c8*/ 	.word	0x00002a30


	//   ....[1]....
        /*07cc*/ 	.word	0x00002f40


	//   ....[2]....
        /*07d0*/ 	.word	0x00002fa0


	//   ....[3]....
        /*07d4*/ 	.word	0x00004250


	//   ....[4]....
        /*07d8*/ 	.word	0x00004e90


	//   ....[5]....
        /*07dc*/ 	.word	0x00004ed0


	//   ....[6]....
        /*07e0*/ 	.word	0x000074e0


	//----- nvinfo : EIATTR_MAX_THREADS
	.align		4
.L_49:
        /*07e4*/ 	.byte	0x04, 0x05
        /*07e6*/ 	.short	(.L_51 - .L_50)
.L_50:
        /*07e8*/ 	.word	0x00000100
        /*07ec*/ 	.word	0x00000001
        /*07f0*/ 	.word	0x00000001


	//----- nvinfo : EIATTR_CRS_STACK_SIZE
	.align		4
.L_51:
        /*07f4*/ 	.byte	0x04, 0x1e
        /*07f6*/ 	.short	(.L_53 - .L_52)
.L_52:
        /*07f8*/ 	.word	0x00000000


	//----- nvinfo : EIATTR_CBANK_PARAM_SIZE
	.align		4
.L_53:
        /*07fc*/ 	.byte	0x03, 0x19
        /*07fe*/ 	.short	0x0800


	//----- nvinfo : EIATTR_PARAM_CBANK
	.align		4
        /*0800*/ 	.byte	0x04, 0x0a
        /*0802*/ 	.short	(.L_55 - .L_54)
	.align		4
.L_54:
        /*0804*/ 	.word	index@(.nv.constant0._ZN7cutlass13device_kernelINS_4gemm6kernel13GemmUniversalIN4cute5tupleIJiiiiEEENS1_10collective13CollectiveMmaINS1_35MainloopSm100TmaUmmaWarpSpecializedILi3ELi2ELi4ENS5_IJNS4_1CILi2EEESB_NSA_ILi1EEEEEEEENS5_IJNSA_ILi256EEENSA_ILi64EEESG_EEENS_12float_e4m3_tENS5_IJlSC_lEEESI_SJ_NS4_8TiledMMAINS4_8MMA_AtomIJNS4_10MMA_TraitsINS4_25SM100_MMA_F8F6F4_2x1SM_SSEJSI_SI_fSF_SG_NS4_17integral_constantINS4_4UMMA5MajorELSQ_0EEESR_NSO_INSP_7ScaleInELSS_0EEEST_EEEEEENS4_6LayoutINS5_IJSC_SC_SC_EEENS5_IJNSA_ILi0EEESY_SY_EEEEENS5_IJNS4_10UnderscoreES11_S11_EEEEENS4_28SM100_TMA_2SM_LOAD_MULTICASTENS4_14ComposedLayoutINS4_7SwizzleILi2ELi4ELi3EEENS4_18smem_ptr_flag_bitsILi8EEENSW_INS5_IJNSA_ILi8EEESG_EEENS5_IJSG_SC_EEEEEEEvNS4_8identityENS4_18SM100_TMA_2SM_LOADES1E_vS1F_EENS_8epilogue10collective18CollectiveEpilogueINS1I_23Sm100TmaWarpSpecializedILi1ELi1ELi64ELb0ELb0EEEJNS5_IJNSA_ILi128EEESG_SG_EEENS5_IJNSW_IS1N_SC_EENSW_ISG_SC_EEEEESI_SJ_SI_SJ_NS1I_6fusion15FusionCallbacksIS1M_NS1S_17LinearCombinationISI_fSI_fLNS_15FloatRoundStyleE2EEES1O_S1R_JEEENS4_5SM1004TMEM4LOAD26SM100_TMEM_LOAD_32dp32b64xENS4_13SM90_TMA_LOADES1E_NS4_39AutoVectorizingCopyWithAssumedAlignmentILi128EEENS4_14SM90_TMA_STOREES1E_S24_S24_EEEvvEEEEvNT_6ParamsE)
        /*0808*/ 	.short	0x0380
        /*080a*/ 	.short	0x0800


	//----- nvinfo : EIATTR_SW_WAR
	.align		4
.L_55:
        /*080c*/ 	.byte	0x04, 0x36
        /*080e*/ 	.short	(.L_57 - .L_56)
.L_56:
        /*0810*/ 	.word	0x00000008
.L_57:


//--------------------- .nv.callgraph             --------------------------
	.section	.nv.callgraph,"",@"SHT_CUDA_CALLGRAPH"
	.align	4
	.sectionentsize	8
	.align		4
        /*0000*/ 	.word	0x00000000
	.align		4
        /*0004*/ 	.word	0xffffffff
	.align		4
        /*0008*/ 	.word	index@(_ZN7cutlass13device_kernelINS_4gemm6kernel13GemmUniversalIN4cute5tupleIJiiiiEEENS1_10collective13CollectiveMmaINS1_35MainloopSm100TmaUmmaWarpSpecializedILi3ELi2ELi4ENS5_IJNS4_1CILi2EEESB_NSA_ILi1EEEEEEEENS5_IJNSA_ILi256EEENSA_ILi64EEESG_EEENS_12float_e4m3_tENS5_IJlSC_lEEESI_SJ_NS4_8TiledMMAINS4_8MMA_AtomIJNS4_10MMA_TraitsINS4_25SM100_MMA_F8F6F4_2x1SM_SSEJSI_SI_fSF_SG_NS4_17integral_constantINS4_4UMMA5MajorELSQ_0EEESR_NSO_INSP_7ScaleInELSS_0EEEST_EEEEEENS4_6LayoutINS5_IJSC_SC_SC_EEENS5_IJNSA_ILi0EEESY_SY_EEEEENS5_IJNS4_10UnderscoreES11_S11_EEEEENS4_28SM100_TMA_2SM_LOAD_MULTICASTENS4_14ComposedLayoutINS4_7SwizzleILi2ELi4ELi3EEENS4_18smem_ptr_flag_bitsILi8EEENSW_INS5_IJNSA_ILi8EEESG_EEENS5_IJSG_SC_EEEEEEEvNS4_8identityENS4_18SM100_TMA_2SM_LOADES1E_vS1F_EENS_8epilogue10collective18CollectiveEpilogueINS1I_23Sm100TmaWarpSpecializedILi1ELi1ELi64ELb0ELb0EEEJNS5_IJNSA_ILi128EEESG_SG_EEENS5_IJNSW_IS1N_SC_EENSW_ISG_SC_EEEEESI_SJ_SI_SJ_NS1I_6fusion15FusionCallbacksIS1M_NS1S_17LinearCombinationISI_fSI_fLNS_15FloatRoundStyleE2EEES1O_S1R_JEEENS4_5SM1004TMEM4LOAD26SM100_TMEM_LOAD_32dp32b64xENS4_13SM90_TMA_LOADES1E_NS4_39AutoVectorizingCopyWithAssumedAlignmentILi128EEENS4_14SM90_TMA_STOREES1E_S24_S24_EEEvvEEEEvNT_6ParamsE)
	.align		4
        /*000c*/ 	.word	index@(__assertfail)
	.align		4
        /*0010*/ 	.word	0x00000000
	.align		4
        /*0014*/ 	.word	0xfffffffe
	.align		4
        /*0018*/ 	.word	0x00000000
	.align		4
        /*001c*/ 	.word	0xfffffffd
	.align		4
        /*0020*/ 	.word	0x00000000
	.align		4
        /*0024*/ 	.word	0xfffffffc


//--------------------- .nv.constant4             --------------------------
	.section	.nv.constant4,"a",@progbits
	.align	8
	.align		8
.nv.constant4:
        /*0000*/ 	.dword	__assertfail
	.align		8
        /*0008*/ 	.dword	__unnamed_1
	.align		8
        /*0010*/ 	.dword	__unnamed_2
	.align		8
        /*0018*/ 	.dword	_ZN39_INTERNAL_313bbf97_4_k_cu_07722cf4_91714cuda3std3__45__cpo5beginE
	.align		8
        /*0020*/ 	.dword	_ZN39_INTERNAL_313bbf97_4_k_cu_07722cf4_91714cuda3std3__45__cpo3endE
	.align		8
        /*0028*/ 	.dword	_ZN39_INTERNAL_313bbf97_4_k_cu_07722cf4_91714cuda3std3__45__cpo6cbeginE
	.align		8
        /*0030*/ 	.dword	_ZN39_INTERNAL_313bbf97_4_k_cu_07722cf4_91714cuda3std3__45__cpo4cendE
	.align		8
        /*0038*/ 	.dword	_ZN39_INTERNAL_313bbf97_4_k_cu_07722cf4_91714cuda3std3__441_GLOBAL__N__313bbf97_4_k_cu_07722cf4_91716ignoreE
	.align		8
        /*0040*/ 	.dword	_ZN39_INTERNAL_313bbf97_4_k_cu_07722cf4_91714cuda3std3__419piecewise_constructE
	.align		8
        /*0048*/ 	.dword	_ZN39_INTERNAL_313bbf97_4_k_cu_07722cf4_91714cuda3std3__48in_placeE
	.align		8
        /*0050*/ 	.dword	_ZN39_INTERNAL_313bbf97_4_k_cu_07722cf4_91714cuda3std6ranges3__45__cpo4swapE
	.align		8
        /*0058*/ 	.dword	_ZN39_INTERNAL_313bbf97_4_k_cu_07722cf4_91714cuda3std6ranges3__45__cpo9iter_moveE
	.align		8
        /*0060*/ 	.dword	_ZN39_INTERNAL_313bbf97_4_k_cu_07722cf4_91714cute7productE
	.align		8
        /*0068*/ 	.dword	_ZN39_INTERNAL_313bbf97_4_k_cu_07722cf4_91714cute1_E
	.align		8
        /*0070*/ 	.dword	$str$25
	.align		8
        /*0078*/ 	.dword	$str$26
	.align		8
        /*0080*/ 	.dword	$str$27
	.align		8
        /*0088*/ 	.dword	$str$28


//--------------------- .text._ZN7cutlass13device_kernelINS_4gemm6kernel13GemmUniversalIN4cute5tupleIJiiiiEEENS1_10collective13CollectiveMmaINS1_35MainloopSm100TmaUmmaWarpSpecializedILi3ELi2ELi4ENS5_IJNS4_1CILi2EEESB_NSA_ILi1EEEEEEEENS5_IJNSA_ILi256EEENSA_ILi64EEESG_EEENS_12float_e4m3_tENS5_IJlSC_lEEESI_SJ_NS4_8TiledMMAINS4_8MMA_AtomIJNS4_10MMA_TraitsINS4_25SM100_MMA_F8F6F4_2x1SM_SSEJSI_SI_fSF_SG_NS4_17integral_constantINS4_4UMMA5MajorELSQ_0EEESR_NSO_INSP_7ScaleInELSS_0EEEST_EEEEEENS4_6LayoutINS5_IJSC_SC_SC_EEENS5_IJNSA_ILi0EEESY_SY_EEEEENS5_IJNS4_10UnderscoreES11_S11_EEEEENS4_28SM100_TMA_2SM_LOAD_MULTICASTENS4_14ComposedLayoutINS4_7SwizzleILi2ELi4ELi3EEENS4_18smem_ptr_flag_bitsILi8EEENSW_INS5_IJNSA_ILi8EEESG_EEENS5_IJSG_SC_EEEEEEEvNS4_8identityENS4_18SM100_TMA_2SM_LOADES1E_vS1F_EENS_8epilogue10collective18CollectiveEpilogueINS1I_23Sm100TmaWarpSpecializedILi1ELi1ELi64ELb0ELb0EEEJNS5_IJNSA_ILi128EEESG_SG_EEENS5_IJNSW_IS1N_SC_EENSW_ISG_SC_EEEEESI_SJ_SI_SJ_NS1I_6fusion15FusionCallbacksIS1M_NS1S_17LinearCombinationISI_fSI_fLNS_15FloatRoundStyleE2EEES1O_S1R_JEEENS4_5SM1004TMEM4LOAD26SM100_TMEM_LOAD_32dp32b64xENS4_13SM90_TMA_LOADES1E_NS4_39AutoVectorizingCopyWithAssumedAlignmentILi128EEENS4_14SM90_TMA_STOREES1E_S24_S24_EEEvvEEEEvNT_6ParamsE --------------------------
	.section	.text._ZN7cutlass13device_kernelINS_4gemm6kernel13GemmUniversalIN4cute5tupleIJiiiiEEENS1_10collective13CollectiveMmaINS1_35MainloopSm100TmaUmmaWarpSpecializedILi3ELi2ELi4ENS5_IJNS4_1CILi2EEESB_NSA_ILi1EEEEEEEENS5_IJNSA_ILi256EEENSA_ILi64EEESG_EEENS_12float_e4m3_tENS5_IJlSC_lEEESI_SJ_NS4_8TiledMMAINS4_8MMA_AtomIJNS4_10MMA_TraitsINS4_25SM100_MMA_F8F6F4_2x1SM_SSEJSI_SI_fSF_SG_NS4_17integral_constantINS4_4UMMA5MajorELSQ_0EEESR_NSO_INSP_7ScaleInELSS_0EEEST_EEEEEENS4_6LayoutINS5_IJSC_SC_SC_EEENS5_IJNSA_ILi0EEESY_SY_EEEEENS5_IJNS4_10UnderscoreES11_S11_EEEEENS4_28SM100_TMA_2SM_LOAD_MULTICASTENS4_14ComposedLayoutINS4_7SwizzleILi2ELi4ELi3EEENS4_18smem_ptr_flag_bitsILi8EEENSW_INS5_IJNSA_ILi8EEESG_EEENS5_IJSG_SC_EEEEEEEvNS4_8identityENS4_18SM100_TMA_2SM_LOADES1E_vS1F_EENS_8epilogue10collective18CollectiveEpilogueINS1I_23Sm100TmaWarpSpecializedILi1ELi1ELi64ELb0ELb0EEEJNS5_IJNSA_ILi128EEESG_SG_EEENS5_IJNSW_IS1N_SC_EENSW_ISG_SC_EEEEESI_SJ_SI_SJ_NS1I_6fusion15FusionCallbacksIS1M_NS1S_17LinearCombinationISI_fSI_fLNS_15FloatRoundStyleE2EEES1O_S1R_JEEENS4_5SM1004TMEM4LOAD26SM100_TMEM_LOAD_32dp32b64xENS4_13SM90_TMA_LOADES1E_NS4_39AutoVectorizingCopyWithAssumedAlignmentILi128EEENS4_14SM90_TMA_STOREES1E_S24_S24_EEEvvEEEEvNT_6ParamsE,"ax",@progbits
	.align	128
.text._ZN7cutlass13device_kernelINS_4gemm6kernel13GemmUniversalIN4cute5tupleIJiiiiEEENS1_10collective13CollectiveMmaINS1_35MainloopSm100TmaUmmaWarpSpecializedILi3ELi2ELi4ENS5_IJNS4_1CILi2EEESB_NSA_ILi1EEEEEEEENS5_IJNSA_ILi256EEENSA_ILi64EEESG_EEENS_12float_e4m3_tENS5_IJlSC_lEEESI_SJ_NS4_8TiledMMAINS4_8MMA_AtomIJNS4_10MMA_TraitsINS4_25SM100_MMA_F8F6F4_2x1SM_SSEJSI_SI_fSF_SG_NS4_17integral_constantINS4_4UMMA5MajorELSQ_0EEESR_NSO_INSP_7ScaleInELSS_0EEEST_EEEEEENS4_6LayoutINS5_IJSC_SC_SC_EEENS5_IJNSA_ILi0EEESY_SY_EEEEENS5_IJNS4_10UnderscoreES11_S11_EEEEENS4_28SM100_TMA_2SM_LOAD_MULTICASTENS4_14ComposedLayoutINS4_7SwizzleILi2ELi4ELi3EEENS4_18smem_ptr_flag_bitsILi8EEENSW_INS5_IJNSA_ILi8EEESG_EEENS5_IJSG_SC_EEEEEEEvNS4_8identityENS4_18SM100_TMA_2SM_LOADES1E_vS1F_EENS_8epilogue10collective18CollectiveEpilogueINS1I_23Sm100TmaWarpSpecializedILi1ELi1ELi64ELb0ELb0EEEJNS5_IJNSA_ILi128EEESG_SG_EEENS5_IJNSW_IS1N_SC_EENSW_ISG_SC_EEEEESI_SJ_SI_SJ_NS1I_6fusion15FusionCallbacksIS1M_NS1S_17LinearCombinationISI_fSI_fLNS_15FloatRoundStyleE2EEES1O_S1R_JEEENS4_5SM1004TMEM4LOAD26SM100_TMEM_LOAD_32dp32b64xENS4_13SM90_TMA_LOADES1E_NS4_39AutoVectorizingCopyWithAssumedAlignmentILi128EEENS4_14SM90_TMA_STOREES1E_S24_S24_EEEvvEEEEvNT_6ParamsE:
        .type           _ZN7cutlass13device_kernelINS_4gemm6kernel13GemmUniversalIN4cute5tupleIJiiiiEEENS1_10collective13CollectiveMmaINS1_35MainloopSm100TmaUmmaWarpSpecializedILi3ELi2ELi4ENS5_IJNS4_1CILi2EEESB_NSA_ILi1EEEEEEEENS5_IJNSA_ILi256EEENSA_ILi64EEESG_EEENS_12float_e4m3_tENS5_IJlSC_lEEESI_SJ_NS4_8TiledMMAINS4_8MMA_AtomIJNS4_10MMA_TraitsINS4_25SM100_MMA_F8F6F4_2x1SM_SSEJSI_SI_fSF_SG_NS4_17integral_constantINS4_4UMMA5MajorELSQ_0EEESR_NSO_INSP_7ScaleInELSS_0EEEST_EEEEEENS4_6LayoutINS5_IJSC_SC_SC_EEENS5_IJNSA_ILi0EEESY_SY_EEEEENS5_IJNS4_10UnderscoreES11_S11_EEEEENS4_28SM100_TMA_2SM_LOAD_MULTICASTENS4_14ComposedLayoutINS4_7SwizzleILi2ELi4ELi3EEENS4_18smem_ptr_flag_bitsILi8EEENSW_INS5_IJNSA_ILi8EEESG_EEENS5_IJSG_SC_EEEEEEEvNS4_8identityENS4_18SM100_TMA_2SM_LOADES1E_vS1F_EENS_8epilogue10collective18CollectiveEpilogueINS1I_23Sm100TmaWarpSpecializedILi1ELi1ELi64ELb0ELb0EEEJNS5_IJNSA_ILi128EEESG_SG_EEENS5_IJNSW_IS1N_SC_EENSW_ISG_SC_EEEEESI_SJ_SI_SJ_NS1I_6fusion15FusionCallbacksIS1M_NS1S_17LinearCombinationISI_fSI_fLNS_15FloatRoundStyleE2EEES1O_S1R_JEEENS4_5SM1004TMEM4LOAD26SM100_TMEM_LOAD_32dp32b64xENS4_13SM90_TMA_LOADES1E_NS4_39AutoVectorizingCopyWithAssumedAlignmentILi128EEENS4_14SM90_TMA_STOREES1E_S24_S24_EEEvvEEEEvNT_6ParamsE,@function
        .size           _ZN7cutlass13device_kernelINS_4gemm6kernel13GemmUniversalIN4cute5tupleIJiiiiEEENS1_10collective13CollectiveMmaINS1_35MainloopSm100TmaUmmaWarpSpecializedILi3ELi2ELi4ENS5_IJNS4_1CILi2EEESB_NSA_ILi1EEEEEEEENS5_IJNSA_ILi256EEENSA_ILi64EEESG_EEENS_12float_e4m3_tENS5_IJlSC_lEEESI_SJ_NS4_8TiledMMAINS4_8MMA_AtomIJNS4_10MMA_TraitsINS4_25SM100_MMA_F8F6F4_2x1SM_SSEJSI_SI_fSF_SG_NS4_17integral_constantINS4_4UMMA5MajorELSQ_0EEESR_NSO_INSP_7ScaleInELSS_0EEEST_EEEEEENS4_6LayoutINS5_IJSC_SC_SC_EEENS5_IJNSA_ILi0EEESY_SY_EEEEENS5_IJNS4_10UnderscoreES11_S11_EEEEENS4_28SM100_TMA_2SM_LOAD_MULTICASTENS4_14ComposedLayoutINS4_7SwizzleILi2ELi4ELi3EEENS4_18smem_ptr_flag_bitsILi8EEENSW_INS5_IJNSA_ILi8EEESG_EEENS5_IJSG_SC_EEEEEEEvNS4_8identityENS4_18SM100_TMA_2SM_LOADES1E_vS1F_EENS_8epilogue10collective18CollectiveEpilogueINS1I_23Sm100TmaWarpSpecializedILi1ELi1ELi64ELb0ELb0EEEJNS5_IJNSA_ILi128EEESG_SG_EEENS5_IJNSW_IS1N_SC_EENSW_ISG_SC_EEEEESI_SJ_SI_SJ_NS1I_6fusion15FusionCallbacksIS1M_NS1S_17LinearCombinationISI_fSI_fLNS_15FloatRoundStyleE2EEES1O_S1R_JEEENS4_5SM1004TMEM4LOAD26SM100_TMEM_LOAD_32dp32b64xENS4_13SM90_TMA_LOADES1E_NS4_39AutoVectorizingCopyWithAssumedAlignmentILi128EEENS4_14SM90_TMA_STOREES1E_S24_S24_EEEvvEEEEvNT_6ParamsE,(.L_x_146 - _ZN7cutlass13device_kernelINS_4gemm6kernel13GemmUniversalIN4cute5tupleIJiiiiEEENS1_10collective13CollectiveMmaINS1_35MainloopSm100TmaUmmaWarpSpecializedILi3ELi2ELi4ENS5_IJNS4_1CILi2EEESB_NSA_ILi1EEEEEEEENS5_IJNSA_ILi256EEENSA_ILi64EEESG_EEENS_12float_e4m3_tENS5_IJlSC_lEEESI_SJ_NS4_8TiledMMAINS4_8MMA_AtomIJNS4_10MMA_TraitsINS4_25SM100_MMA_F8F6F4_2x1SM_SSEJSI_SI_fSF_SG_NS4_17integral_constantINS4_4UMMA5MajorELSQ_0EEESR_NSO_INSP_7ScaleInELSS_0EEEST_EEEEEENS4_6LayoutINS5_IJSC_SC_SC_EEENS5_IJNSA_ILi0EEESY_SY_EEEEENS5_IJNS4_10UnderscoreES11_S11_EEEEENS4_28SM100_TMA_2SM_LOAD_MULTICASTENS4_14ComposedLayoutINS4_7SwizzleILi2ELi4ELi3EEENS4_18smem_ptr_flag_bitsILi8EEENSW_INS5_IJNSA_ILi8EEESG_EEENS5_IJSG_SC_EEEEEEEvNS4_8identityENS4_18SM100_TMA_2SM_LOADES1E_vS1F_EENS_8epilogue10collective18CollectiveEpilogueINS1I_23Sm100TmaWarpSpecializedILi1ELi1ELi64ELb0ELb0EEEJNS5_IJNSA_ILi128EEESG_SG_EEENS5_IJNSW_IS1N_SC_EENSW_ISG_SC_EEEEESI_SJ_SI_SJ_NS1I_6fusion15FusionCallbacksIS1M_NS1S_17LinearCombinationISI_fSI_fLNS_15FloatRoundStyleE2EEES1O_S1R_JEEENS4_5SM1004TMEM4LOAD26SM100_TMEM_LOAD_32dp32b64xENS4_13SM90_TMA_LOADES1E_NS4_39AutoVectorizingCopyWithAssumedAlignmentILi128EEENS4_14SM90_TMA_STOREES1E_S24_S24_EEEvvEEEEvNT_6ParamsE)
        .other          _ZN7cutlass13device_kernelINS_4gemm6kernel13GemmUniversalIN4cute5tupleIJiiiiEEENS1_10collective13CollectiveMmaINS1_35MainloopSm100TmaUmmaWarpSpecializedILi3ELi2ELi4ENS5_IJNS4_1CILi2EEESB_NSA_ILi1EEEEEEEENS5_IJNSA_ILi256EEENSA_ILi64EEESG_EEENS_12float_e4m3_tENS5_IJlSC_lEEESI_SJ_NS4_8TiledMMAINS4_8MMA_AtomIJNS4_10MMA_TraitsINS4_25SM100_MMA_F8F6F4_2x1SM_SSEJSI_SI_fSF_SG_NS4_17integral_constantINS4_4UMMA5MajorELSQ_0EEESR_NSO_INSP_7ScaleInELSS_0EEEST_EEEEEENS4_6LayoutINS5_IJSC_SC_SC_EEENS5_IJNSA_ILi0EEESY_SY_EEEEENS5_IJNS4_10UnderscoreES11_S11_EEEEENS4_28SM100_TMA_2SM_LOAD_MULTICASTENS4_14ComposedLayoutINS4_7SwizzleILi2ELi4ELi3EEENS4_18smem_ptr_flag_bitsILi8EEENSW_INS5_IJNSA_ILi8EEESG_EEENS5_IJSG_SC_EEEEEEEvNS4_8identityENS4_18SM100_TMA_2SM_LOADES1E_vS1F_EENS_8epilogue10collective18CollectiveEpilogueINS1I_23Sm100TmaWarpSpecializedILi1ELi1ELi64ELb0ELb0EEEJNS5_IJNSA_ILi128EEESG_SG_EEENS5_IJNSW_IS1N_SC_EENSW_ISG_SC_EEEEESI_SJ_SI_SJ_NS1I_6fusion15FusionCallbacksIS1M_NS1S_17LinearCombinationISI_fSI_fLNS_15FloatRoundStyleE2EEES1O_S1R_JEEENS4_5SM1004TMEM4LOAD26SM100_TMEM_LOAD_32dp32b64xENS4_13SM90_TMA_LOADES1E_NS4_39AutoVectorizingCopyWithAssumedAlignmentILi128EEENS4_14SM90_TMA_STOREES1E_S24_S24_EEEvvEEEEvNT_6ParamsE,@"STO_CUDA_ENTRY STV_DEFAULT"
_ZN7cutlass13device_kernelINS_4gemm6kernel13GemmUniversalIN4cute5tupleIJiiiiEEENS1_10collective13CollectiveMmaINS1_35MainloopSm100TmaUmmaWarpSpecializedILi3ELi2ELi4ENS5_IJNS4_1CILi2EEESB_NSA_ILi1EEEEEEEENS5_IJNSA_ILi256EEENSA_ILi64EEESG_EEENS_12float_e4m3_tENS5_IJlSC_lEEESI_SJ_NS4_8TiledMMAINS4_8MMA_AtomIJNS4_10MMA_TraitsINS4_25SM100_MMA_F8F6F4_2x1SM_SSEJSI_SI_fSF_SG_NS4_17integral_constantINS4_4UMMA5MajorELSQ_0EEESR_NSO_INSP_7ScaleInELSS_0EEEST_EEEEEENS4_6LayoutINS5_IJSC_SC_SC_EEENS5_IJNSA_ILi0EEESY_SY_EEEEENS5_IJNS4_10UnderscoreES11_S11_EEEEENS4_28SM100_TMA_2SM_LOAD_MULTICASTENS4_14ComposedLayoutINS4_7SwizzleILi2ELi4ELi3EEENS4_18smem_ptr_flag_bitsILi8EEENSW_INS5_IJNSA_ILi8EEESG_EEENS5_IJSG_SC_EEEEEEEvNS4_8identityENS4_18SM100_TMA_2SM_LOADES1E_vS1F_EENS_8epilogue10collective18CollectiveEpilogueINS1I_23Sm100TmaWarpSpecializedILi1ELi1ELi64ELb0ELb0EEEJNS5_IJNSA_ILi128EEESG_SG_EEENS5_IJNSW_IS1N_SC_EENSW_ISG_SC_EEEEESI_SJ_SI_SJ_NS1I_6fusion15FusionCallbacksIS1M_NS1S_17LinearCombinationISI_fSI_fLNS_15FloatRoundStyleE2EEES1O_S1R_JEEENS4_5SM1004TMEM4LOAD26SM100_TMEM_LOAD_32dp32b64xENS4_13SM90_TMA_LOADES1E_NS4_39AutoVectorizingCopyWithAssumedAlignmentILi128EEENS4_14SM90_TMA_STOREES1E_S24_S24_EEEvvEEEEvNT_6ParamsE:
[----:B------:R-:W1:Y:S01]  /*0000*/  LDC R1, c[0x0][0x37c] ;  /* 0x0000df00ff017b82 */ /* 0x000e620000000800 */
[----:B------:R-:W2:Y:S01]  /*0010*/  S2R R131, SR_TID.X ;  /* 0x0000000000837919 */ /* 0x000ea20000002100 */
[----:B------:R-:W3:Y:S06]  /*0020*/  LDCU.64 UR8, c[0x0][0x890] ;  /* 0x00011200ff0877ac */ /* 0x000eec0008000a00 */
[----:B------:R-:W4:Y:S01]  /*0030*/  S2UR UR4, SR_CgaCtaId ;  /* 0x00000000000479c3 */ /* 0x000f220000008800 */
[----:B------:R-:W-:Y:S02]  /*0040*/  PRMT R141, RZ, 0x7610, R141 ;  /* 0x00007610ff8d7816 */ /* 0x000fe4000000008d */
[----:B------:R-:W-:Y:S01]  /*0050*/  ELECT P1, URZ, PT ;  /* 0x0000000000ff782f */ /* 0x000fe20003820000 */
[----:B---3--:R-:W-:-:S04]  /*0060*/  UISETP.NE.U32.AND UP0, UPT, UR8, URZ, UPT ;  /* 0x000000ff0800728c */ /* 0x008fc8000bf05070 */
[----:B------:R-:W-:Y:S02]  /*0070*/  UISETP.NE.AND.EX UP0, UPT, UR9, URZ, UPT, UP0 ;  /* 0x000000ff0900728c */ /* 0x000fe4000bf05300 */
[----:B----4-:R-:W-:Y:S02]  /*0080*/  ULOP3.LUT UR33, UR4, 0x1, URZ, 0xc0, !UPT ;  /* 0x0000000104217892 */ /* 0x010fe4000f8ec0ff */
[----:B------:R-:W-:Y:S01]  /*0090*/  ULOP3.LUT UR35, UR4, 0x1, URZ, 0x3c, !UPT ;  /* 0x0000000104237892 */ /* 0x000fe2000f8e3cff */
[----:B--2---:R-:W-:-:S05]  /*00a0*/  SHF.R.U32.HI R142, RZ, 0x5, R131 ;  /* 0x00000005ff8e7819 */ /* 0x004fca0000011683 */
[----:B------:R-:W2:Y:S02]  /*00b0*/  SHFL.IDX PT, R0, R142, RZ, 0x1f ;  /* 0x00001fff8e007589 */ /* 0x000ea400000e0000 */
[----:B--2---:R-:W-:Y:S01]  /*00c0*/  R2UR UR13, R0 ;  /* 0x00000000000d72ca */ /* 0x004fe200000e0000 */
[----:B-1----:R-:W-:-:S14]  /*00d0*/  BRA.U UP0, `(.L_x_0) ;  /* 0x0000000100307547 */ /* 0x002fdc000b800000 */
[----:B------:R-:W1:Y:S02]  /*00e0*/  LDCU.64 UR4, c[0x0][0x888] ;  /* 0x00011100ff0477ac */ /* 0x000e640008000a00 */
[----:B-1----:R-:W-:-:S04]  /*00f0*/  UISETP.NE.U32.AND UP0, UPT, UR4, URZ, UPT ;  /* 0x000000ff0400728c */ /* 0x002fc8000bf05070 */
[----:B------:R-:W-:-:S09]  /*0100*/  UISETP.NE.AND.EX UP0, UPT, UR5, URZ, UPT, UP0 ;  /* 0x000000ff0500728c */ /* 0x000fd2000bf05300 */
[----:B------:R-:W-:Y:S05]  /*0110*/  BRA.U !UP0, `(.L_x_1) ;  /* 0x0000000108147547 */ /* 0x000fea000b800000 */
[----:B------:R-:W1:Y:S01]  /*0120*/  LDC.64 R2, c[0x0][0x888] ;  /* 0x00022200ff027b82 */ /* 0x000e620000000a00 */
[----:B------:R-:W1:Y:S02]  /*0130*/  LDCU.64 UR4, c[0x0][0x358] ;  /* 0x00006b00ff0477ac */ /* 0x000e640008000a00 */
[----:B-1----:R1:W5:Y:S01]  /*0140*/  LDG.E R71, desc[UR4][R2.64] ;  /* 0x0000000402477981 */ /* 0x002362000c1e1900 */
[----:B------:R-:W-:Y:S01]  /*0150*/  HFMA2 R141, -RZ, RZ, 0, 5.9604644775390625e-08 ;  /* 0x00000001ff8d7431 */ /* 0x000fe200000001ff */
[----:B------:R-:W-:Y:S05]  /*0160*/  BRA `(.L_x_0) ;  /* 0x00000000000c7947 */ /* 0x000fea0003800000 */
.L_x_1:
[----:B------:R-:W1:Y:S01]  /*0170*/  LDCU UR4, c[0x0][0x880] ;  /* 0x00011000ff0477ac */ /* 0x000e620008000800 */
[----:B------:R-:W-:Y:S01]  /*0180*/  HFMA2 R141, -RZ, RZ, 0, 5.9604644775390625e-08 ;  /* 0x00000001ff8d7431 */ /* 0x000fe200000001ff */
[----:B-1----:R-:W-:-:S07]  /*0190*/  MOV R71, UR4 ;  /* 0x0000000400477c02 */ /* 0x002fce0008000f00 */
.L_x_0:
[----:B------:R-:W2:Y:S02]  /*01a0*/  LDCU.64 UR4, c[0x0][0x8b0] ;  /* 0x00011600ff0477ac */ /* 0x000ea40008000a00 */
[----:B--2---:R-:W-:-:S04]  /*01b0*/  UISETP.NE.U32.AND UP0, UPT, UR4, URZ, UPT ;  /* 0x000000ff0400728c */ /* 0x004fc8000bf05070 */
[----:B------:R-:W-:-:S09]  /*01c0*/  UISETP.NE.AND.EX UP0, UPT, UR5, URZ, UPT, UP0 ;  /* 0x000000ff0500728c */ /* 0x000fd2000bf05300 */
[----:B------:R-:W-:Y:S05]  /*01d0*/  BRA.U UP0, `(.L_x_2) ;  /* 0x0000000100287547 */ /* 0x000fea000b800000 */
[----:B------:R-:W2:Y:S02]  /*01e0*/  LDCU.64 UR4, c[0x0][0x8a8] ;  /* 0x00011500ff0477ac */ /* 0x000ea40008000a00 */
[----:B--2---:R-:W-:-:S04]  /*01f0*/  UISETP.NE.U32.AND UP0, UPT, UR4, URZ, UPT ;  /* 0x000000ff0400728c */ /* 0x004fc8000bf05070 */
[----:B------:R-:W-:-:S09]  /*0200*/  UISETP.NE.AND.EX UP0, UPT, UR5, URZ, UPT, UP0 ;  /* 0x000000ff0500728c */ /* 0x000fd2000bf05300 */
[----:B------:R-:W-:Y:S05]  /*0210*/  BRA.U !UP0, `(.L_x_3) ;  /* 0x0000000108107547 */ /* 0x000fea000b800000 */
[----:B-1----:R-:W1:Y:S01]  /*0220*/  LDC.64 R2, c[0x0][0x8a8] ;  /* 0x00022a00ff027b82 */ /* 0x002e620000000a00 */
[----:B------:R-:W1:Y:S02]  /*0230*/  LDCU.64 UR4, c[0x0][0x358] ;  /* 0x00006b00ff0477ac */ /* 0x000e640008000a00 */
[----:B-1----:R2:W5:Y:S01]  /*0240*/  LDG.E R70, desc[UR4][R2.64] ;  /* 0x0000000402467981 */ /* 0x002562000c1e1900 */
[----:B------:R-:W-:Y:S05]  /*0250*/  BRA `(.L_x_2) ;  /* 0x0000000000087947 */ /* 0x000fea0003800000 */
.L_x_3:
[----:B------:R-:W2:Y:S02]  /*0260*/  LDCU UR4, c[0x0][0x8a0] ;  /* 0x00011400ff0477ac */ /* 0x000ea40008000800 */
[----:B--2---:R-:W-:Y:S02]  /*0270*/  MOV R70, UR4 ;  /* 0x0000000400467c02 */ /* 0x004fe40008000f00 */
.L_x_2:
[----:B------:R-:W-:Y:S01]  /*0280*/  IMAD.U32 R0, RZ, RZ, UR13 ;  /* 0x0000000dff007e24 */ /* 0x000fe2000f8e00ff */
[----:B------:R-:W-:Y:S04]  /*0290*/  BSSY.RECONVERGENT B0, `(.L_x_4) ;  /* 0x000000c000007945 */ /* 0x000fe80003800200 */
[C---:B------:R-:W-:Y:S02]  /*02a0*/  ISETP.NE.OR P2, PT, R0.reuse, 0x1, !P1 ;  /* 0x000000010000780c */ /* 0x040fe40004f45670 */
[----:B------:R-:W-:-:S11]  /*02b0*/  ISETP.NE.OR P0, PT, R0, 0x3, !P1 ;  /* 0x000000030000780c */ /* 0x000fd60004f05670 */
[----:B------:R-:W-:Y:S05]  /*02c0*/  @P2 BRA `(.L_x_5) ;  /* 0x0000000000202947 */ /* 0x000fea0003800000 */
[----:B------:R-:W3:Y:S02]  /*02d0*/  LDCU.64 UR4, c[0x0][0x348] ;  /* 0x00006900ff0477ac */ /* 0x000ee40008000a00 */
[----:B---3--:R-:W-:Y:S02]  /*02e0*/  UIADD3 UR6, UP1, UPT, UR4, 0x80, URZ ;  /* 0x0000008004067890 */ /* 0x008fe4000ff3e0ff */
[----:B------:R-:W-:Y:S02]  /*02f0*/  UIADD3 UR4, UP0, UPT, UR4, 0x180, URZ ;  /* 0x0000018004047890 */ /* 0x000fe4000ff1e0ff */
[----:B------:R-:W-:Y:S02]  /*0300*/  UIADD3.X UR7, UPT, UPT, URZ, UR5, URZ, UP1, !UPT ;  /* 0x00000005ff077290 */ /* 0x000fe40008ffe4ff */
[----:B------:R-:W-:-:S07]  /*0310*/  UIADD3.X UR5, UPT, UPT, URZ, UR5, URZ, UP0, !UPT ;  /* 0x00000005ff057290 */ /* 0x000fce00087fe4ff */
[----:B------:R3:W-:Y:S02]  /*0320*/  UTMACCTL.PF [UR6] ;  /* 0x00000000060079b9 */ /* 0x0007e40008040000 */
[----:B------:R3:W-:Y:S02]  /*0330*/  UTMACCTL.PF [UR4] ;  /* 0x00000000040079b9 */ /* 0x0007e40008040000 */
[----:B---3--:R-:W-:Y:S01]  /*0340*/  NOP ;  /* 0x0000000000007918 */ /* 0x008fe20000000000 */
.L_x_5:
[----:B------:R-:W-:Y:S05]  /*0350*/  BSYNC.RECONVERGENT B0 ;  /* 0x0000000000007941 */ /* 0x000fea0003800200 */
.L_x_4:
[----:B------:R-:W-:Y:S04]  /*0360*/  BSSY.RECONVERGENT B0, `(.L_x_6) ;  /* 0x000000a000007945 */ /* 0x000fe80003800200 */
        /* <DEDUP_REMOVED lines=9> */
.L_x_7:
[----:B------:R-:W-:Y:S05]  /*0400*/  BSYNC.RECONVERGENT B0 ;  /* 0x0000000000007941 */ /* 0x000fea0003800200 */
.L_x_6:
[----:B------:R-:W3:Y:S01]  /*0410*/  LDCU.64 UR4, c[0x0][0x888] ;  /* 0x00011100ff0477ac */ /* 0x000ee20008000a00 */
[----:B------:R-:W-:Y:S02]  /*0420*/  UISETP.EQ.U32.AND UP1, UPT, UR8, URZ, UPT ;  /* 0x000000ff0800728c */ /* 0x000fe4000bf22070 */
[----:B------:R-:W-:Y:S02]  /*0430*/  UPLOP3.LUT UP3, UPT, UPT, UPT, UPT, 0x80, 0x8 ;  /* 0x000000000008789c */ /* 0x000fe40003f6f070 */
[----:B---3--:R-:W-:-:S04]  /*0440*/  UISETP.NE.U32.AND UP0, UPT, UR4, URZ, UPT ;  /* 0x000000ff0400728c */ /* 0x008fc8000bf05070 */
[----:B------:R-:W-:-:S04]  /*0450*/  UISETP.NE.AND.EX UP0, UPT, UR5, URZ, UPT, UP0 ;  /* 0x000000ff0500728c */ /* 0x000fc8000bf05300 */
[----:B------:R-:W-:-:S04]  /*0460*/  UISETP.EQ.OR.EX UP2, UPT, UR9, URZ, !UP0, UP1 ;  /* 0x000000ff0900728c */ /* 0x000fc8000c742710 */
[----:B------:R-:W-:-:S05]  /*0470*/  UP2UR UR60, UPR, URZ, 0x4 ;  /* 0x00000004ff3c7883 */ /* 0x000fca0008000000 */
[----:B------:R-:W-:Y:S07]  /*0480*/  BRA.U !UP2, `(.L_x_8) ;  /* 0x000000010a207547 */ /* 0x000fee000b800000 */
[----:B------:R-:W-:Y:S01]  /*0490*/  UISETP.NE.U32.AND UP1, UPT, UR8, URZ, UPT ;  /* 0x000000ff0800728c */ /* 0x000fe2000bf25070 */
[----:B-----5:R-:W-:Y:S01]  /*04a0*/  FSETP.NEU.AND P0, PT, R71, RZ, PT ;  /* 0x000000ff4700720b */ /* 0x020fe20003f0d000 */
[----:B------:R-:W-:Y:S02]  /*04b0*/  USEL UR4, URZ, 0xffffffff, UP0 ;  /* 0xffffffffff047887 */ /* 0x000fe40008000000 */
[----:B------:R-:W-:-:S10]  /*04c0*/  UISETP.NE.AND.EX UP1, UPT, UR9, URZ, UPT, UP1 ;  /* 0x000000ff0900728c */ /* 0x000fd4000bf25310 */
[----:B------:R-:W-:Y:S01]  /*04d0*/  VOTEU.ANY UP0, P0 ;  /* 0x0000000000ff7886 */ /* 0x000fe20000000100 */
[----:B------:R-:W-:-:S04]  /*04e0*/  @!UP1 USEL UR4, URZ, 0xffffffff, UP0 ;  /* 0xffffffffff049887 */ /* 0x000fc80008000000 */
[----:B------:R-:W-:-:S04]  /*04f0*/  ULOP3.LUT UR4, UR4, 0x1, URZ, 0xc0, !UPT ;  /* 0x0000000104047892 */ /* 0x000fc8000f8ec0ff */
[----:B------:R-:W-:-:S11]  /*0500*/  UISETP.NE.U32.AND UP3, UPT, UR4, 0x1, UPT ;  /* 0x000000010400788c */ /* 0x000fd6000bf65070 */
.L_x_8:
[----:B------:R-:W3:Y:S01]  /*0510*/  SHFL.IDX PT, R0, R142, RZ, 0x1f ;  /* 0x00001fff8e007589 */ /* 0x000ee200000e0000 */
[----:B------:R-:W-:-:S04]  /*0520*/  UISETP.NE.AND UP0, UPT, UR13, 0x2, UPT ;  /* 0x000000020d00788c */ /* 0x000fc8000bf05270 */
[----:B------:R-:W-:Y:S02]  /*0530*/  UISETP.EQ.AND UP1, UPT, UR33, URZ, !UP0 ;  /* 0x000000ff2100728c */ /* 0x000fe4000c722270 */
[----:B------:R-:W-:-:S04]  /*0540*/  USEL UR34, URZ, 0x1, UP0 ;  /* 0x00000001ff227887 */ /* 0x000fc80008000000 */
[----:B------:R-:W-:Y:S02]  /*0550*/  PLOP3.LUT P3, PT, P1, PT, UP1, 0x80, 0x8 ;  /* 0x000000000008781c */ /* 0x000fe40000f6f018 */
[----:B---3--:R-:W-:-:S13]  /*0560*/  ISETP.NE.AND P0, PT, R0, RZ, PT ;  /* 0x000000ff0000720c */ /* 0x008fda0003f05270 */
[----:B------:R-:W-:Y:S05]  /*0570*/  @P0 BRA `(.L_x_9) ;  /* 0x0000000000500947 */ /* 0x000fea0003800000 */
[----:B------:R-:W3:Y:S01]  /*0580*/  S2UR UR5, SR_CgaCtaId ;  /* 0x00000000000579c3 */ /* 0x000ee20000008800 */
[----:B------:R-:W-:Y:S01]  /*0590*/  UMOV UR4, 0x400 ;  /* 0x0000040000047882 */ /* 0x000fe20000000000 */
[----:B------:R-:W-:Y:S01]  /*05a0*/  UMOV UR8, 0x1 ;  /* 0x0000000100087882 */ /* 0x000fe20000000000 */
[----:B------:R-:W-:Y:S01]  /*05b0*/  UMOV UR6, 0x2 ;  /* 0x0000000200067882 */ /* 0x000fe20000000000 */
[----:B------:R-:W-:-:S04]  /*05c0*/  UIADD3 UR8, UPT, UPT, -UR8, 0x100000, URZ ;  /* 0x0010000008087890 */ /* 0x000fc8000fffe1ff */
[----:B------:R-:W-:Y:S02]  /*05d0*/  USHF.L.U32 UR9, UR8, 0xb, URZ ;  /* 0x0000000b08097899 */ /* 0x000fe400080006ff */
[----:B------:R-:W-:Y:S02]  /*05e0*/  USHF.L.U32 UR8, UR8, 0x1, URZ ;  /* 0x0000000108087899 */ /* 0x000fe400080006ff */
[----:B------:R-:W-:-:S04]  /*05f0*/  UIADD3 UR6, UPT, UPT, -UR6, 0x100000, URZ ;  /* 0x0010000006067890 */ /* 0x000fc8000fffe1ff */
[----:B------:R-:W-:Y:S02]  /*0600*/  USHF.L.U32 UR7, UR6, 0xb, URZ ;  /* 0x0000000b06077899 */ /* 0x000fe400080006ff */
[----:B------:R-:W-:Y:S01]  /*0610*/  USHF.L.U32 UR6, UR6, 0x1, URZ ;  /* 0x0000000106067899 */ /* 0x000fe200080006ff */
[----:B------:R-:W-:Y:S01]  /*0620*/  ELECT P0, URZ, PT ;  /* 0x0000000000ff782f */ /* 0x000fe20003800000 */
[----:B---3--:R-:W-:Y:S01]  /*0630*/  ULEA UR4, UR5, UR4, 0x18 ;  /* 0x0000000405047291 */ /* 0x008fe2000f8ec0ff */
[----:B------:R-:W3:Y:S11]  /*0640*/  FENCE.VIEW.ASYNC.S ;  /* 0x00000000000073c6 */ /* 0x000ef60000000000 */
[----:B---3--:R3:W4:Y:S01]  /*0650*/  SYNCS.EXCH.64 URZ, [UR4], UR8 ;  /* 0x0000000804ff75b2 */ /* 0x0087220008000100 */
[----:B------:R3:W1:Y:S01]  /*0660*/  SYNCS.EXCH.64 URZ, [UR4+0x18], UR6 ;  /* 0x0000180604ff75b2 */ /* 0x0006620008000100 */
[----:B------:R3:W1:Y:S01]  /*0670*/  SYNCS.EXCH.64 URZ, [UR4+0x8], UR8 ;  /* 0x0000080804ff75b2 */ /* 0x0006620008000100 */
[----:B------:R3:W1:Y:S01]  /*0680*/  SYNCS.EXCH.64 URZ, [UR4+0x20], UR6 ;  /* 0x0000200604ff75b2 */ /* 0x0006620008000100 */
[----:B------:R3:W1:Y:S01]  /*0690*/  SYNCS.EXCH.64 URZ, [UR4+0x10], UR8 ;  /* 0x0000100804ff75b2 */ /* 0x0006620008000100 */
[----:B------:R3:W1:Y:S01]  /*06a0*/  SYNCS.EXCH.64 URZ, [UR4+0x28], UR6 ;  /* 0x0000280604ff75b2 */ /* 0x0006620008000100 */
[----:B------:R-:W-:Y:S01]  /*06b0*/  NOP ;  /* 0x0000000000007918 */ /* 0x000fe20000000000 */
.L_x_9:
[----:B------:R-:W2:Y:S01]  /*06c0*/  SHFL.IDX PT, R0, R142, RZ, 0x1f ;  /* 0x00001fff8e007589 */ /* 0x000ea200000e0000 */
[----:B------:R-:W-:Y:S01]  /*06d0*/  NOP ;  /* 0x0000000000007918 */ /* 0x000fe20000000000 */
[----:B--2---:R-:W-:-:S13]  /*06e0*/  ISETP.NE.AND P0, PT, R0, 0x1, PT ;  /* 0x000000010000780c */ /* 0x004fda0003f05270 */
[----:B------:R-:W-:Y:S05]  /*06f0*/  @P0 BRA `(.L_x_10) ;  /* 0x0000000000400947 */ /* 0x000fea0003800000 */
[----:B------:R-:W2:Y:S01]  /*0700*/  S2UR UR5, SR_CgaCtaId ;  /* 0x00000000000579c3 */ /* 0x000ea20000008800 */
[----:B---3--:R-:W-:Y:S01]  /*0710*/  UMOV UR4, 0x400 ;  /* 0x0000040000047882 */ /* 0x008fe20000000000 */
        /* <DEDUP_REMOVED lines=9> */
[----:B--2---:R-:W-:Y:S01]  /*07b0*/  ULEA UR4, UR5, UR4, 0x18 ;  /* 0x0000000405047291 */ /* 0x004fe2000f8ec0ff */
[----:B------:R-:W2:Y:S11]  /*07c0*/  FENCE.VIEW.ASYNC.S ;  /* 0x00000000000073c6 */ /* 0x000eb60000000000 */
[----:B--2---:R2:W3:Y:S01]  /*07d0*/  SYNCS.EXCH.64 URZ, [UR4+0x30], UR8 ;  /* 0x0000300804ff75b2 */ /* 0x0044e20008000100 */
[----:B------:R2:W1:Y:S01]  /*07e0*/  SYNCS.EXCH.64 URZ, [UR4+0x38], UR6 ;  /* 0x0000380604ff75b2 */ /* 0x0004620008000100 */
[----:B------:R-:W-:Y:S01]  /*07f0*/  NOP ;  /* 0x0000000000007918 */ /* 0x000fe20000000000 */
.L_x_10:
[----:B------:R-:W4:Y:S01]  /*0800*/  SHFL.IDX PT, R0, R142, RZ, 0x1f ;  /* 0x00001fff8e007589 */ /* 0x000f2200000e0000 */
[----:B------:R-:W-:Y:S01]  /*0810*/  NOP ;  /* 0x0000000000007918 */ /* 0x000fe20000000000 */
[----:B----4-:R-:W-:-:S13]  /*0820*/  ISETP.NE.AND P0, PT, R0, 0x3, PT ;  /* 0x000000030000780c */ /* 0x010fda0003f05270 */
[----:B------:R-:W-:Y:S05]  /*0830*/  @P0 BRA `(.L_x_11) ;  /* 0x0000000000300947 */ /* 0x000fea0003800000 */
[----:B------:R-:W4:Y:S01]  /*0840*/  S2UR UR5, SR_CgaCtaId ;  /* 0x00000000000579c3 */ /* 0x000f220000008800 */
[----:B--23--:R-:W-:Y:S01]  /*0850*/  UMOV UR6, 0x400 ;  /* 0x0000040000067882 */ /* 0x00cfe20000000000 */
[----:B------:R-:W-:Y:S01]  /*0860*/  UMOV UR4, 0x20 ;  /* 0x0000002000047882 */ /* 0x000fe20000000000 */
[----:B------:R-:W-:Y:S01]  /*0870*/  ELECT P0, URZ, PT ;  /* 0x0000000000ff782f */ /* 0x000fe20003800000 */
[----:B----4-:R-:W-:Y:S02]  /*0880*/  ULEA UR6, UR5, UR6, 0x18 ;  /* 0x0000000605067291 */ /* 0x010fe4000f8ec0ff */
[----:B------:R-:W-:-:S04]  /*0890*/  UIADD3 UR4, UPT, UPT, -UR4, 0x100000, URZ ;  /* 0x0010000004047890 */ /* 0x000fc8000fffe1ff */
[----:B------:R-:W-:Y:S02]  /*08a0*/  USHF.L.U32 UR5, UR4, 0xb, URZ ;  /* 0x0000000b04057899 */ /* 0x000fe400080006ff */
[----:B------:R-:W-:Y:S01]  /*08b0*/  USHF.L.U32 UR4, UR4, 0x1, URZ ;  /* 0x0000000104047899 */ /* 0x000fe200080006ff */
[----:B------:R-:W2:Y:S11]  /*08c0*/  FENCE.VIEW.ASYNC.S ;  /* 0x00000000000073c6 */ /* 0x000eb60000000000 */
[----:B--2---:R4:W2:Y:S01]  /*08d0*/  SYNCS.EXCH.64 URZ, [UR6+0x40], UR4 ;  /* 0x0000400406ff75b2 */ /* 0x0048a20008000100 */
[----:B------:R4:W3:Y:S02]  /*08e0*/  SYNCS.EXCH.64 URZ, [UR6+0x48], UR4 ;  /* 0x0000480406ff75b2 */ /* 0x0008e40008000100 */
[----:B----4-:R-:W-:Y:S01]  /*08f0*/  NOP ;  /* 0x0000000000007918 */ /* 0x010fe20000000000 */
.L_x_11:
[----:B------:R-:W4:Y:S01]  /*0900*/  SHFL.IDX PT, R0, R142, RZ, 0x1f ;  /* 0x00001fff8e007589 */ /* 0x000f2200000e0000 */
[----:B------:R-:W-:Y:S01]  /*0910*/  NOP ;  /* 0x0000000000007918 */ /* 0x000fe20000000000 */
[----:B----4-:R-:W-:-:S13]  /*0920*/  ISETP.NE.AND P0, PT, R0, 0x4, PT ;  /* 0x000000040000780c */ /* 0x010fda0003f05270 */
[----:B------:R-:W-:Y:S05]  /*0930*/  @P0 BRA `(.L_x_12) ;  /* 0x00000000004c0947 */ /* 0x000fea0003800000 */
[----:B------:R-:W4:Y:S01]  /*0940*/  S2UR UR5, SR_CgaCtaId ;  /* 0x00000000000579c3 */ /* 0x000f220000008800 */
[----:B--23--:R-:W-:Y:S01]  /*0950*/  UMOV UR4, 0x3a0 ;  /* 0x000003a000047882 */ /* 0x00cfe20000000000 */
[----:B------:R-:W-:Y:S01]  /*0960*/  UMOV UR6, 0x400 ;  /* 0x0000040000067882 */ /* 0x000fe20000000000 */
[----:B------:R-:W-:Y:S01]  /*0970*/  USEL UR4, UR4, 0x320, UP3 ;  /* 0x0000032004047887 */ /* 0x000fe20009800000 */
[----:B------:R-:W-:Y:S01]  /*0980*/  UMOV UR8, 0x1 ;  /* 0x0000000100087882 */ /* 0x000fe20000000000 */
[----:B------:R-:W-:Y:S01]  /*0990*/  ELECT P0, URZ, PT ;  /* 0x0000000000ff782f */ /* 0x000fe20003800000 */
[----:B------:R-:W-:-:S04]  /*09a0*/  UIADD3 UR8, UPT, UPT, -UR8, 0x100000, URZ ;  /* 0x0010000008087890 */ /* 0x000fc8000fffe1ff */
[----:B------:R-:W-:Y:S02]  /*09b0*/  USHF.L.U32 UR9, UR8, 0xb, URZ ;  /* 0x0000000b08097899 */ /* 0x000fe400080006ff */
[----:B------:R-:W-:Y:S02]  /*09c0*/  USHF.L.U32 UR8, UR8, 0x1, URZ ;  /* 0x0000000108087899 */ /* 0x000fe400080006ff */
[----:B----4-:R-:W-:Y:S02]  /*09d0*/  ULEA UR6, UR5, UR6, 0x18 ;  /* 0x0000000605067291 */ /* 0x010fe4000f8ec0ff */
[----:B------:R-:W-:-:S04]  /*09e0*/  UIADD3 UR4, UPT, UPT, -UR4, 0x100000, URZ ;  /* 0x0010000004047890 */ /* 0x000fc8000fffe1ff */
[----:B------:R-:W-:Y:S02]  /*09f0*/  USHF.L.U32 UR5, UR4, 0xb, URZ ;  /* 0x0000000b04057899 */ /* 0x000fe400080006ff */
[----:B------:R-:W-:Y:S01]  /*0a00*/  USHF.L.U32 UR4, UR4, 0x1, URZ ;  /* 0x0000000104047899 */ /* 0x000fe200080006ff */
[----:B------:R-:W2:Y:S03]  /*0a10*/  FENCE.VIEW.ASYNC.S ;  /* 0x00000000000073c6 */ /* 0x000ea60000000000 */
[----:B--2---:R4:W2:Y:S08]  /*0a20*/  SYNCS.EXCH.64 URZ, [UR6+0x50], UR8 ;  /* 0x0000500806ff75b2 */ /* 0x0048b00008000100 */
[----:B------:R4:W3:Y:S01]  /*0a30*/  SYNCS.EXCH.64 URZ, [UR6+0x60], UR4 ;  /* 0x0000600406ff75b2 */ /* 0x0008e20008000100 */
[----:B------:R4:W1:Y:S01]  /*0a40*/  SYNCS.EXCH.64 URZ, [UR6+0x58], UR8 ;  /* 0x0000580806ff75b2 */ /* 0x0008620008000100 */
[----:B------:R4:W1:Y:S02]  /*0a50*/  SYNCS.EXCH.64 URZ, [UR6+0x68], UR4 ;  /* 0x0000680406ff75b2 */ /* 0x0008640008000100 */
[----:B----4-:R-:W-:Y:S01]  /*0a60*/  NOP ;  /* 0x0000000000007918 */ /* 0x010fe20000000000 */
.L_x_12:
[----:B------:R-:W4:Y:S01]  /*0a70*/  SHFL.IDX PT, R0, R142, RZ, 0x1f ;  /* 0x00001fff8e007589 */ /* 0x000f2200000e0000 */
[----:B------:R-:W-:Y:S01]  /*0a80*/  NOP ;  /* 0x0000000000007918 */ /* 0x000fe20000000000 */
[----:B----4-:R-:W-:-:S13]  /*0a90*/  ISETP.NE.AND P0, PT, R0, 0x5, PT ;  /* 0x000000050000780c */ /* 0x010fda0003f05270 */
[----:B------:R-:W-:Y:S05]  /*0aa0*/  @P0 BRA `(.L_x_13) ;  /* 0x0000000000580947 */ /* 0x000fea0003800000 */
[----:B------:R-:W4:Y:S01]  /*0ab0*/  S2UR UR5, SR_CgaCtaId ;  /* 0x00000000000579c3 */ /* 0x000f220000008800 */
[----:B--23--:R-:W-:Y:S01]  /*0ac0*/  UMOV UR4, 0x400 ;  /* 0x0000040000047882 */ /* 0x00cfe20000000000 */
        /* <DEDUP_REMOVED lines=9> */
[----:B----4-:R-:W-:Y:S01]  /*0b60*/  ULEA UR4, UR5, UR4, 0x18 ;  /* 0x0000000405047291 */ /* 0x010fe2000f8ec0ff */
[----:B------:R-:W2:Y:S11]  /*0b70*/  FENCE.VIEW.ASYNC.S ;  /* 0x00000000000073c6 */ /* 0x000eb60000000000 */
[----:B--2---:R4:W2:Y:S01]  /*0b80*/  SYNCS.EXCH.64 URZ, [UR4+0x70], UR6 ;  /* 0x0000700604ff75b2 */ /* 0x0048a20008000100 */
[----:B------:R4:W3:Y:S01]  /*0b90*/  SYNCS.EXCH.64 URZ, [UR4+0x90], UR8 ;  /* 0x0000900804ff75b2 */ /* 0x0008e20008000100 */
[----:B------:R4:W1:Y:S01]  /*0ba0*/  SYNCS.EXCH.64 URZ, [UR4+0x78], UR6 ;  /* 0x0000780604ff75b2 */ /* 0x0008620008000100 */
[----:B------:R4:W1:Y:S01]  /*0bb0*/  SYNCS.EXCH.64 URZ, [UR4+0x98], UR8 ;  /* 0x0000980804ff75b2 */ /* 0x0008620008000100 */
[----:B------:R4:W1:Y:S01]  /*0bc0*/  SYNCS.EXCH.64 URZ, [UR4+0x80], UR6 ;  /* 0x0000800604ff75b2 */ /* 0x0008620008000100 */
[----:B------:R4:W1:Y:S01]  /*0bd0*/  SYNCS.EXCH.64 URZ, [UR4+0xa0], UR8 ;  /* 0x0000a00804ff75b2 */ /* 0x0008620008000100 */
[----:B------:R4:W1:Y:S01]  /*0be0*/  SYNCS.EXCH.64 URZ, [UR4+0x88], UR6 ;  /* 0x0000880604ff75b2 */ /* 0x0008620008000100 */
[----:B------:R4:W1:Y:S02]  /*0bf0*/  SYNCS.EXCH.64 URZ, [UR4+0xa8], UR8 ;  /* 0x0000a80804ff75b2 */ /* 0x0008640008000100 */
[----:B----4-:R-:W-:Y:S01]  /*0c00*/  NOP ;  /* 0x0000000000007918 */ /* 0x010fe20000000000 */
.L_x_13:
[----:B------:R-:W4:Y:S01]  /*0c10*/  SHFL.IDX PT, R0, R142, RZ, 0x1f ;  /* 0x00001fff8e007589 */ /* 0x000f2200000e0000 */
[----:B------:R-:W-:Y:S01]  /*0c20*/  ISETP.NE.OR P1, PT, RZ, UR13, !P1 ;  /* 0x0000000dff007c0c */ /* 0x000fe2000cf25670 */
[----:B------:R-:W-:Y:S01]  /*0c30*/  NOP ;  /* 0x0000000000007918 */ /* 0x000fe20000000000 */
[----:B----4-:R-:W-:-:S13]  /*0c40*/  ISETP.NE.AND P0, PT, R0, 0x3, PT ;  /* 0x000000030000780c */ /* 0x010fda0003f05270 */
[----:B------:R-:W-:Y:S05]  /*0c50*/  @P0 BRA `(.L_x_14) ;  /* 0x0000000000380947 */ /* 0x000fea0003800000 */
[----:B------:R-:W4:Y:S01]  /*0c60*/  S2UR UR5, SR_CgaCtaId ;  /* 0x00000000000579c3 */ /* 0x000f220000008800 */
[----:B--23--:R-:W-:Y:S01]  /*0c70*/  UMOV UR4, 0x400 ;  /* 0x0000040000047882 */ /* 0x00cfe20000000000 */
[----:B------:R-:W-:Y:S01]  /*0c80*/  UMOV UR6, 0x20 ;  /* 0x0000002000067882 */ /* 0x000fe20000000000 */
[----:B------:R-:W-:Y:S01]  /*0c90*/  ELECT P0, URZ, PT ;  /* 0x0000000000ff782f */ /* 0x000fe20003800000 */
[----:B------:R-:W-:-:S04]  /*0ca0*/  UIADD3 UR6, UPT, UPT, -UR6, 0x100000, URZ ;  /* 0x0010000006067890 */ /* 0x000fc8000fffe1ff */
[----:B------:R-:W-:Y:S02]  /*0cb0*/  USHF.L.U32 UR7, UR6, 0xb, URZ ;  /* 0x0000000b06077899 */ /* 0x000fe400080006ff */
[----:B------:R-:W-:Y:S02]  /*0cc0*/  USHF.L.U32 UR6, UR6, 0x1, URZ ;  /* 0x0000000106067899 */ /* 0x000fe400080006ff */
[----:B----4-:R-:W-:Y:S01]  /*0cd0*/  ULEA UR4, UR5, UR4, 0x18 ;  /* 0x0000000405047291 */ /* 0x010fe2000f8ec0ff */
[----:B------:R-:W2:Y:S11]  /*0ce0*/  FENCE.VIEW.ASYNC.S ;  /* 0x00000000000073c6 */ /* 0x000eb60000000000 */
[----:B--2---:R4:W2:Y:S01]  /*0cf0*/  SYNCS.EXCH.64 URZ, [UR4+0xb0], UR6 ;  /* 0x0000b00604ff75b2 */ /* 0x0048a20008000100 */
[----:B------:R4:W3:Y:S01]  /*0d00*/  SYNCS.EXCH.64 URZ, [UR4+0xc0], UR6 ;  /* 0x0000c00604ff75b2 */ /* 0x0008e20008000100 */
[----:B------:R4:W1:Y:S01]  /*0d10*/  SYNCS.EXCH.64 URZ, [UR4+0xb8], UR6 ;  /* 0x0000b80604ff75b2 */ /* 0x0008620008000100 */
[----:B------:R4:W1:Y:S02]  /*0d20*/  SYNCS.EXCH.64 URZ, [UR4+0xc8], UR6 ;  /* 0x0000c80604ff75b2 */ /* 0x0008640008000100 */
[----:B----4-:R-:W-:Y:S01]  /*0d30*/  NOP ;  /* 0x0000000000007918 */ /* 0x010fe20000000000 */
.L_x_14:
[----:B--23--:R-:W2:Y:S01]  /*0d40*/  S2UR UR7, SR_CgaCtaId ;  /* 0x00000000000779c3 */ /* 0x00cea20000008800 */
[----:B------:R-:W-:Y:S01]  /*0d50*/  VOTEU.ALL UP0, P1 ;  /* 0x0000000000ff7886 */ /* 0x000fe20000800000 */
[----:B------:R-:W-:Y:S01]  /*0d60*/  UMOV UR4, 0x20 ;  /* 0x0000002000047882 */ /* 0x000fe20000000000 */
[----:B------:R-:W-:Y:S01]  /*0d70*/  NOP ;  /* 0x0000000000007918 */ /* 0x000fe20000000000 */
[----:B------:R-:W-:Y:S01]  /*0d80*/  LOP3.LUT R0, R131, 0x1f, RZ, 0xc0, !PT ;  /* 0x0000001f83007812 */ /* 0x000fe200078ec0ff */
[----:B------:R-:W-:Y:S01]  /*0d90*/  UISETP.NE.AND UP4, UPT, UR13, URZ, UPT ;  /* 0x000000ff0d00728c */ /* 0x000fe2000bf85270 */
[----:B------:R-:W-:Y:S01]  /*0da0*/  @!UP0 UMOV UR6, 0x400 ;  /* 0x0000040000068882 */ /* 0x000fe20000000000 */
[----:B------:R-:W-:-:S04]  /*0db0*/  @!UP0 UIADD3 UR4, UPT, UPT, -UR4, 0x100000, URZ ;  /* 0x0010000004048890 */ /* 0x000fc8000fffe1ff */
[----:B------:R-:W-:Y:S02]  /*0dc0*/  @!UP0 USHF.L.U32 UR5, UR4, 0xb, URZ ;  /* 0x0000000b04058899 */ /* 0x000fe400080006ff */
[----:B------:R-:W-:Y:S02]  /*0dd0*/  @!UP0 USHF.L.U32 UR4, UR4, 0x1, URZ ;  /* 0x0000000104048899 */ /* 0x000fe400080006ff */
[----:B--2---:R-:W-:Y:S01]  /*0de0*/  @!UP0 ULEA UR6, UR7, UR6, 0x18 ;  /* 0x0000000607068291 */ /* 0x004fe2000f8ec0ff */
[----:B------:R-:W2:Y:S01]  /*0df0*/  LDCU UR7, c[0x0][0x36c] ;  /* 0x00006d80ff0777ac */ /* 0x000ea20008000800 */
[----:B------:R-:W-:Y:S01]  /*0e00*/  VOTEU.ALL UP0, P1 ;  /* 0x0000000000ff7886 */ /* 0x000fe20000800000 */
[----:B------:R-:W3:Y:S09]  /*0e10*/  FENCE.VIEW.ASYNC.S ;  /* 0x00000000000073c6 */ /* 0x000ef20000000000 */
[----:B---3--:R3:W4:Y:S01]  /*0e20*/  @!UP0 SYNCS.EXCH.64 URZ, [UR6+0xd0], UR4 ;  /* 0x0000d00406ff85b2 */ /* 0x0087220008000100 */
[----:B--2---:R-:W-:-:S09]  /*0e30*/  UISETP.EQ.U32.AND UP5, UPT, UR7, 0x1, UPT ;  /* 0x000000010700788c */ /* 0x004fd2000bfa2070 */
[----:B---3--:R-:W-:Y:S05]  /*0e40*/  BRA.U !UP5, `(.L_x_15) ;  /* 0x000000010d087547 */ /* 0x008fea000b800000 */
[----:B-1--4-:R-:W-:Y:S01]  /*0e50*/  UCGABAR_ARV ;  /* 0x00000000000079c7 */ /* 0x012fe20008000000 */
[----:B------:R-:W-:Y:S05]  /*0e60*/  BRA `(.L_x_16) ;  /* 0x0000000000047947 */ /* 0x000fea0003800000 */
.L_x_15:
[----:B-1--4-:R-:W-:Y:S01]  /*0e70*/  NOP ;  /* 0x0000000000007918 */ /* 0x012fe20000000000 */
.L_x_16:
[----:B------:R-:W1:Y:S01]  /*0e80*/  S2UR UR19, SR_CTAID.X ;  /* 0x00000000001379c3 */ /* 0x000e620000002500 */
[----:B------:R-:W-:-:S05]  /*0e90*/  CS2R.32 R3, SR_CgaSize ;  /* 0x0000000000037805 */ /* 0x000fca0000008a00 */
[----:B------:R-:W-:-:S05]  /*0ea0*/  IMAD R3, R3, -0xa0, RZ ;  /* 0xffffff6003037824 */ /* 0x000fca00078e02ff */
[----:B------:R-:W-:-:S14]  /*0eb0*/  R2UR UR5, R3 ;  /* 0x00000000030572ca */ /* 0x000fdc00000e0000 */
[----:B------:R-:W2:Y:S01]  /*0ec0*/  LDCU UR5, c[0x0][UR5+0x2b0] ;  /* 0x00005600050577ac */ /* 0x000ea20008000800 */
[----:B------:R-:W-:-:S05]  /*0ed0*/  CS2R.32 R3, SR_CgaSize ;  /* 0x0000000000037805 */ /* 0x000fca0000008a00 */
[----:B------:R-:W-:-:S05]  /*0ee0*/  IMAD R3, R3, -0xa0, RZ ;  /* 0xffffff6003037824 */ /* 0x000fca00078e02ff */
[----:B------:R-:W-:-:S14]  /*0ef0*/  R2UR UR4, R3 ;  /* 0x00000000030472ca */ /* 0x000fdc00000e0000 */
[----:B------:R-:W3:Y:S01]  /*0f00*/  LDCU UR4, c[0x0][UR4+0x2b4] ;  /* 0x00005680040477ac */ /* 0x000ee20008000800 */
[----:B------:R-:W4:Y:S01]  /*0f10*/  S2UR UR7, SR_CTAID.Y ;  /* 0x00000000000779c3 */ /* 0x000f220000002600 */
[----:B------:R-:W3:Y:S01]  /*0f20*/  LDCU UR18, c[0x0][0xb24] ;  /* 0x00016480ff1277ac */ /* 0x000ee20008000800 */
[----:B------:R-:W-:-:S05]  /*0f30*/  CS2R.32 R3, SR_CgaSize ;  /* 0x0000000000037805 */ /* 0x000fca0000008a00 */
[----:B------:R-:W-:-:S05]  /*0f40*/  IMAD R3, R3, -0xa0, RZ ;  /* 0xffffff6003037824 */ /* 0x000fca00078e02ff */
[----:B------:R-:W-:-:S14]  /*0f50*/  R2UR UR58, R3 ;  /* 0x00000000033a72ca */ /* 0x000fdc00000e0000 */
[----:B------:R-:W3:Y:S01]  /*0f60*/  LDCU UR58, c[0x0][UR58+0x2a0] ;  /* 0x000054003a3a77ac */ /* 0x000ee20008000800 */
[----:B------:R-:W3:Y:S01]  /*0f70*/  S2UR UR8, SR_CgaCtaId ;  /* 0x00000000000879c3 */ /* 0x000ee20000008800 */
[----:B------:R-:W-:-:S05]  /*0f80*/  CS2R.32 R3, SR_CgaSize ;  /* 0x0000000000037805 */ /* 0x000fca0000008a00 */
[----:B------:R-:W-:-:S05]  /*0f90*/  IMAD R3, R3, -0xa0, RZ ;  /* 0xffffff6003037824 */ /* 0x000fca00078e02ff */
[----:B------:R-:W-:-:S14]  /*0fa0*/  R2UR UR55, R3 ;  /* 0x00000000033772ca */ /* 0x000fdc00000e0000 */
[----:B------:R-:W3:Y:S01]  /*0fb0*/  LDCU UR55, c[0x0][UR55+0x2a4] ;  /* 0x00005480373777ac */ /* 0x000ee20008000800 */
[----:B------:R-:W-:Y:S01]  /*0fc0*/  UISETP.GT.U32.AND UP0, UPT, UR33, 0xffff, UPT ;  /* 0x0000ffff2100788c */ /* 0x000fe2000bf04070 */
[----:B------:R-:W-:Y:S01]  /*0fd0*/  UMOV UR27, 0x5 ;  /* 0x00000005001b7882 */ /* 0x000fe20000000000 */
[----:B-1----:R-:W-:Y:S01]  /*0fe0*/  I2FP.F32.U32 R3, UR19 ;  /* 0x0000001300037c45 */ /* 0x002fe20008201000 */
[----:B------:R-:W1:Y:S01]  /*0ff0*/  S2UR UR36, SR_CTAID.Z ;  /* 0x00000000002479c3 */ /* 0x000e620000002700 */
[----:B------:R-:W1:Y:S03]  /*1000*/  LDCU UR40, c[0x0][0xb24] ;  /* 0x00016480ff2877ac */ /* 0x000e660008000800 */
[----:B--2---:R-:W-:Y:S01]  /*1010*/  FMUL R3, R3, UR5 ;  /* 0x0000000503037c20 */ /* 0x004fe20008400000 */
[----:B------:R-:W-:Y:S01]  /*1020*/  USEL UR5, UR33, 0xffff, !UP0 ;  /* 0x0000ffff21057887 */ /* 0x000fe2000c000000 */
[----:B----4-:R-:W-:Y:S01]  /*1030*/  I2FP.F32.U32 R2, UR7 ;  /* 0x0000000700027c45 */ /* 0x010fe20008201000 */
[----:B------:R-:W2:Y:S03]  /*1040*/  LDCU UR26, c[0x0][0xb30] ;  /* 0x00016600ff1a77ac */ /* 0x000ea60008000800 */
[----:B------:R-:W4:Y:S01]  /*1050*/  F2I.U32.TRUNC.NTZ R3, R3 ;  /* 0x0000000300037305 */ /* 0x000f22000020f000 */
[----:B---3--:R-:W-:Y:S01]  /*1060*/  FMUL R2, R2, UR4 ;  /* 0x0000000402027c20 */ /* 0x008fe20008400000 */
[----:B------:R-:W-:-:S02]  /*1070*/  ULOP3.LUT UR24, UR5, 0xffff, URZ, 0xc0, !UPT ;  /* 0x0000ffff05187892 */ /* 0x000fc4000f8ec0ff */
[----:B------:R-:W-:Y:S02]  /*1080*/  USHF.L.U32 UR28, UR8, 0xb, URZ ;  /* 0x0000000b081c7899 */ /* 0x000fe400080006ff */
[----:B------:R-:W-:Y:S02]  /*1090*/  UISETP.GE.AND UP2, UPT, UR18, 0x1, UPT ;  /* 0x000000011200788c */ /* 0x000fe4000bf46270 */
[----:B------:R-:W3:Y:S01]  /*10a0*/  F2I.U32.TRUNC.NTZ R2, R2 ;  /* 0x0000000200027305 */ /* 0x000ee2000020f000 */
[----:B------:R-:W-:Y:S01]  /*10b0*/  UMOV UR45, UR7 ;  /* 0x00000007002d7c82 */ /* 0x000fe20008000000 */
[----:B------:R-:W-:Y:S01]  /*10c0*/  UMOV UR46, UR19 ;  /* 0x00000013002e7c82 */ /* 0x000fe20008000000 */
[----:B----4-:R-:W-:Y:S02]  /*10d0*/  R2UR UR4, R3 ;  /* 0x00000000030472ca */ /* 0x010fe400000e0000 */
[----:B------:R-:W-:Y:S02]  /*10e0*/  PRMT R3, RZ, 0x7610, R3 ;  /* 0x00007610ff037816 */ /* 0x000fe40000000003 */
[----:B---3--:R-:W-:-:S02]  /*10f0*/  R2UR UR6, R2 ;  /* 0x00000000020672ca */ /* 0x008fc400000e0000 */
[----:B------:R-:W-:-:S07]  /*1100*/  PRMT R2, RZ, 0x7610, R2 ;  /* 0x00007610ff027816 */ /* 0x000fce0000000002 */
[----:B------:R-:W-:-:S04]  /*1110*/  UIADD3 UR5, UPT, UPT, -UR4, URZ, URZ ;  /* 0x000000ff04057290 */ /* 0x000fc8000fffe1ff */
[----:B------:R-:W-:Y:S02]  /*1120*/  UIMAD UR58, UR58, UR5, UR19 ;  /* 0x000000053a3a72a4 */ /* 0x000fe4000f8e0213 */
[----:B------:R-:W-:-:S04]  /*1130*/  UIADD3 UR4, UPT, UPT, -UR6, URZ, URZ ;  /* 0x000000ff06047290 */ /* 0x000fc8000fffe1ff */
[----:B------:R-:W-:Y:S01]  /*1140*/  UIMAD UR55, UR55, UR4, UR7 ;  /* 0x00000004373772a4 */ /* 0x000fe2000f8e0207 */
[----:B-12---:R-:W-:Y:S11]  /*1150*/  BRA.U UP4, `(.L_x_17) ;  /* 0x00000001043c7547 */ /* 0x006ff6000b800000 */
[----:B------:R-:W-:Y:S02]  /*1160*/  UISETP.GT.U32.AND UP0, UPT, UR58, 0x1, UPT ;  /* 0x000000013a00788c */ /* 0x000fe4000bf04070 */
[----:B------:R-:W-:Y:S02]  /*1170*/  ULOP3.LUT UR4, UR58, 0xfffffffe, URZ, 0xc0, !UPT ;  /* 0xfffffffe3a047892 */ /* 0x000fe4000f8ec0ff */
[----:B------:R-:W-:Y:S02]  /*1180*/  UISETP.NE.AND UP1, UPT, UR55, URZ, UP0 ;  /* 0x000000ff3700728c */ /* 0x000fe40008725270 */
[----:B------:R-:W-:Y:S02]  /*1190*/  UISETP.NE.AND UP0, UPT, UR55, 0x1, UP0 ;  /* 0x000000013700788c */ /* 0x000fe40008705270 */
[----:B------:R-:W-:Y:S02]  /*11a0*/  USEL UR7, URZ, 0x1, UP1 ;  /* 0x00000001ff077887 */ /* 0x000fe40008800000 */
[----:B------:R-:W-:-:S02]  /*11b0*/  USEL UR6, URZ, 0x4, UP0 ;  /* 0x00000004ff067887 */ /* 0x000fc40008000000 */
[----:B------:R-:W-:Y:S02]  /*11c0*/  USEL UR5, URZ, 0x2, UP1 ;  /* 0x00000002ff057887 */ /* 0x000fe40008800000 */
[----:B------:R-:W-:Y:S02]  /*11d0*/  ULEA UR4, UR55, UR4, 0x1 ;  /* 0x0000000437047291 */ /* 0x000fe4000f8e08ff */
[----:B------:R-:W-:Y:S02]  /*11e0*/  USEL UR8, URZ, 0x8, UP0 ;  /* 0x00000008ff087887 */ /* 0x000fe40008000000 */
[----:B------:R-:W-:-:S03]  /*11f0*/  UIADD3 UR5, UPT, UPT, UR5, UR6, UR7 ;  /* 0x0000000605057290 */ /* 0x000fc6000fffe007 */
[----:B------:R-:W-:Y:S01]  /*1200*/  UMOV UR6, 0x3 ;  /* 0x0000000300067882 */ /* 0x000fe20000000000 */
[----:B------:R-:W-:Y:S02]  /*1210*/  UIADD3 UR5, UPT, UPT, UR5, UR8, URZ ;  /* 0x0000000805057290 */ /* 0x000fe4000fffe0ff */
[----:B------:R-:W-:-:S04]  /*1220*/  USHF.L.U32 UR4, UR6, UR4, URZ ;  /* 0x0000000406047299 */ /* 0x000fc800080006ff */
[----:B------:R-:W-:Y:S02]  /*1230*/  MOV R3, UR5 ;  /* 0x0000000500037c02 */ /* 0x000fe40008000f00 */
[----:B------:R-:W-:Y:S02]  /*1240*/  MOV R2, UR4 ;  /* 0x0000000400027c02 */ /* 0x000fe40008000f00 */
.L_x_17:
[----:B------:R-:W-:Y:S05]  /*1250*/  BRA.U !UP2, `(.L_x_18) ;  /* 0x000000010ad07547 */ /* 0x000fea000b800000 */
[----:B------:R-:W1:Y:S01]  /*1260*/  LDCU.128 UR20, c[0x0][0xb10] ;  /* 0x00016200ff1477ac */ /* 0x000e620008000c00 */
[----:B------:R-:W2:Y:S01]  /*1270*/  LDCU UR12, c[0x0][0x370] ;  /* 0x00006e00ff0c77ac */ /* 0x000ea20008000800 */
[----:B------:R-:W3:Y:S01]  /*1280*/  LDCU UR5, c[0x0][0x374] ;  /* 0x00006e80ff0577ac */ /* 0x000ee20008000800 */
[----:B------:R-:W4:Y:S01]  /*1290*/  LDCU UR25, c[0x0][0xb0c] ;  /* 0x00016180ff1977ac */ /* 0x000f220008000800 */
[----:B------:R-:W4:Y:S01]  /*12a0*/  LDCU UR4, c[0x0][0xb20] ;  /* 0x00016400ff0477ac */ /* 0x000f220008000800 */
[----:B------:R-:W4:Y:S01]  /*12b0*/  LDCU.64 UR16, c[0x0][0xb28] ;  /* 0x00016500ff1077ac */ /* 0x000f220008000a00 */
[----:B-1----:R-:W-:Y:S02]  /*12c0*/  UISETP.NE.AND UP0, UPT, UR22, 0x1, UPT ;  /* 0x000000011600788c */ /* 0x002fe4000bf05270 */
[----:B---3--:R-:W-:Y:S02]  /*12d0*/  UIMAD.WIDE.U32 UR6, UR5, UR23, URZ ;  /* 0x00000017050672a5 */ /* 0x008fe4000f8e00ff */
[----:B--2---:R-:W-:-:S02]  /*12e0*/  UIMAD.WIDE.U32 UR8, UR12, UR20, URZ ;  /* 0x000000140c0872a5 */ /* 0x004fc4000f8e00ff */
[----:B----4-:R-:W-:Y:S02]  /*12f0*/  UISETP.NE.AND UP1, UPT, UR25, 0x1, UPT ;  /* 0x000000011900788c */ /* 0x010fe4000bf25270 */
[----:B------:R-:W-:Y:S01]  /*1300*/  UISETP.NE.AND UP2, UPT, UR18, 0x1, UPT ;  /* 0x000000011200788c */ /* 0x000fe2000bf45270 */
[----:B------:R-:W-:Y:S02]  /*1310*/  UMOV UR6, UR7 ;  /* 0x0000000700067c82 */ /* 0x000fe40008000000 */
[----:B------:R-:W-:Y:S01]  /*1320*/  UMOV UR8, UR9 ;  /* 0x0000000900087c82 */ /* 0x000fe20008000000 */
[----:B------:R-:W-:Y:S02]  /*1330*/  @UP0 USHF.R.U32.HI UR5, URZ, UR4, UR6 ;  /* 0x00000004ff050299 */ /* 0x000fe40008011606 */
[----:B------:R-:W-:Y:S02]  /*1340*/  UIMAD.WIDE.U32 UR14, UR45, UR23, URZ ;  /* 0x000000172d0e72a5 */ /* 0x000fe4000f8e00ff */
[----:B------:R-:W-:-:S02]  /*1350*/  UIMAD.WIDE.U32 UR6, UR5, UR16, URZ ;  /* 0x00000010050672a5 */ /* 0x000fc4000f8e00ff */
[----:B------:R-:W-:Y:S02]  /*1360*/  @UP1 USHF.R.U32.HI UR12, URZ, UR21, UR8 ;  /* 0x00000015ff0c1299 */ /* 0x000fe40008011608 */
[----:B------:R-:W-:Y:S02]  /*1370*/  UIMAD.WIDE.U32 UR10, UR19, UR20, URZ ;  /* 0x00000014130a72a5 */ /* 0x000fe4000f8e00ff */
[----:B------:R-:W-:Y:S01]  /*1380*/  UIMAD.WIDE.U32 UR8, UR12, UR16, URZ ;  /* 0x000000100c0872a5 */ /* 0x000fe2000f8e00ff */
[----:B------:R-:W-:Y:S01]  /*1390*/  UMOV UR14, UR15 ;  /* 0x0000000f000e7c82 */ /* 0x000fe20008000000 */
[----:B------:R-:W-:Y:S01]  /*13a0*/  UMOV UR6, UR7 ;  /* 0x0000000700067c82 */ /* 0x000fe20008000000 */
[----:B------:R-:W-:Y:S02]  /*13b0*/  USHF.R.U32.HI UR14, URZ, UR4, UR14 ;  /* 0x00000004ff0e7299 */ /* 0x000fe4000801160e */
[----:B------:R-:W-:Y:S01]  /*13c0*/  @UP2 USHF.R.U32.HI UR5, URZ, UR17, UR6 ;  /* 0x00000011ff052299 */ /* 0x000fe20008011606 */
[----:B------:R-:W-:-:S02]  /*13d0*/  UMOV UR10, UR11 ;  /* 0x0000000b000a7c82 */ /* 0x000fc40008000000 */
[----:B------:R-:W-:Y:S01]  /*13e0*/  UMOV UR6, UR9 ;  /* 0x0000000900067c82 */ /* 0x000fe20008000000 */
[----:B------:R-:W-:Y:S02]  /*13f0*/  USHF.R.U32.HI UR10, URZ, UR21, UR10 ;  /* 0x00000015ff0a7299 */ /* 0x000fe4000801160a */
[----:B------:R-:W-:Y:S02]  /*1400*/  @UP2 USHF.R.U32.HI UR12, URZ, UR17, UR6 ;  /* 0x00000011ff0c2299 */ /* 0x000fe40008011606 */
[----:B------:R-:W-:Y:S02]  /*1410*/  USEL UR4, UR45, UR14, !UP0 ;  /* 0x0000000e2d047287 */ /* 0x000fe4000c000000 */
[----:B------:R-:W-:Y:S02]  /*1420*/  UIMAD UR6, UR5, UR18, URZ ;  /* 0x00000012050672a4 */ /* 0x000fe4000f8e02ff */
[----:B------:R-:W-:Y:S02]  /*1430*/  USEL UR5, UR19, UR10, !UP1 ;  /* 0x0000000a13057287 */ /* 0x000fe4000c800000 */
[----:B------:R-:W-:-:S02]  /*1440*/  UIMAD UR8, UR12, UR18, URZ ;  /* 0x000000120c0872a4 */ /* 0x000fc4000f8e02ff */
[----:B------:R-:W-:Y:S02]  /*1450*/  UISETP.GE.AND UP0, UPT, UR4, UR6, UPT ;  /* 0x000000060400728c */ /* 0x000fe4000bf06270 */
[----:B------:R-:W-:Y:S02]  /*1460*/  UIMAD.WIDE.U32 UR6, UR4, UR16, URZ ;  /* 0x00000010040672a5 */ /* 0x000fe4000f8e00ff */
[----:B------:R-:W-:Y:S02]  /*1470*/  UISETP.GE.OR UP0, UPT, UR5, UR8, UP0 ;  /* 0x000000080500728c */ /* 0x000fe40008706670 */
[----:B------:R-:W-:Y:S02]  /*1480*/  UIMAD.WIDE.U32 UR8, UR5, UR16, URZ ;  /* 0x00000010050872a5 */ /* 0x000fe4000f8e00ff */
[----:B------:R-:W-:Y:S02]  /*1490*/  USHF.R.U32.HI UR7, URZ, UR17, UR7 ;  /* 0x00000011ff077299 */ /* 0x000fe40008011607 */
[----:B------:R-:W-:-:S02]  /*14a0*/  UIADD3 UR10, UPT, UPT, -UR4, URZ, URZ ;  /* 0x000000ff040a7290 */ /* 0x000fc4000fffe1ff */
[----:B------:R-:W-:Y:S02]  /*14b0*/  USEL UR7, UR4, UR7, !UP2 ;  /* 0x0000000704077287 */ /* 0x000fe4000d000000 */
[----:B------:R-:W-:Y:S01]  /*14c0*/  UIADD3 UR46, UPT, UPT, -UR5, URZ, URZ ;  /* 0x000000ff052e7290 */ /* 0x000fe2000fffe1ff */
[----:B------:R-:W-:Y:S01]  /*14d0*/  @!UP0 UMOV UR6, UR9 ;  /* 0x0000000900068c82 */ /* 0x000fe20008000000 */
[----:B------:R-:W-:Y:S02]  /*14e0*/  UIADD3 UR8, UPT, UPT, -UR7, URZ, URZ ;  /* 0x000000ff07087290 */ /* 0x000fe4000fffe1ff */
[----:B------:R-:W-:Y:S02]  /*14f0*/  @!UP0 USHF.R.U32.HI UR6, URZ, UR17, UR6 ;  /* 0x00000011ff068299 */ /* 0x000fe40008011606 */
[----:B------:R-:W-:Y:S02]  /*1500*/  UIMAD UR8, UR18, UR8, UR4 ;  /* 0x00000008120872a4 */ /* 0x000fe4000f8e0204 */
[----:B------:R-:W-:-:S02]  /*1510*/  @!UP0 USEL UR6, UR5, UR6, !UP2 ;  /* 0x0000000605068287 */ /* 0x000fc4000d000000 */
[----:B------:R-:W-:Y:S02]  /*1520*/  UIMAD UR45, UR22, UR10, UR45 ;  /* 0x0000000a162d72a4 */ /* 0x000fe4000f8e022d */
[----:B------:R-:W-:Y:S02]  /*1530*/  @!UP0 UIADD3 UR7, UPT, UPT, UR7, -UR6, URZ ;  /* 0x8000000607078290 */ /* 0x000fe4000fffe0ff */
[----:B------:R-:W-:Y:S02]  /*1540*/  @!UP0 UIMAD UR6, UR8, UR12, UR6 ;  /* 0x0000000c080682a4 */ /* 0x000fe4000f8e0206 */
[----:B------:R-:W-:Y:S02]  /*1550*/  @!UP0 UIMAD UR4, UR7, UR18, UR5 ;  /* 0x00000012070482a4 */ /* 0x000fe4000f8e0205 */
[----:B------:R-:W-:Y:S02]  /*1560*/  UIMAD UR46, UR25, UR46, UR19 ;  /* 0x0000002e192e72a4 */ /* 0x000fe4000f8e0213 */
[----:B------:R-:W-:Y:S01]  /*1570*/  UIMAD UR45, UR4, UR22, UR45 ;  /* 0x00000016042d72a4 */ /* 0x000fe2000f8e022d */
[----:B------:R-:W-:-:S02]  /*1580*/  @!UP0 UMOV UR5, UR6 ;  /* 0x0000000600058c82 */ /* 0x000fc40008000000 */
[----:B------:R-:W-:-:S12]  /*1590*/  UIMAD UR46, UR5, UR25, UR46 ;  /* 0x00000019052e72a4 */ /* 0x000fd8000f8e022e */
.L_x_18:
[----:B------:R-:W-:Y:S02]  /*15a0*/  UISETP.NE.AND UP1, UPT, UR26, 0x1, UPT ;  /* 0x000000011a00788c */ /* 0x000fe4000bf25270 */
[----:B------:R-:W-:Y:S02]  /*15b0*/  UISETP.NE.AND UP0, UPT, UR13, 0x2, UPT ;  /* 0x000000020d00788c */ /* 0x000fe4000bf05270 */
[----:B------:R-:W-:Y:S02]  /*15c0*/  ULOP3.LUT UR28, UR28, 0x1000, URZ, 0xc0, !UPT ;  /* 0x000010001c1c7892 */ /* 0x000fe4000f8ec0ff */
[----:B------:R-:W-:-:S03]  /*15d0*/  USHF.L.U32 UR24, UR27, UR24, URZ ;  /* 0x000000181b187299 */ /* 0x000fc600080006ff */
[----:B------:R-:W-:Y:S09]  /*15e0*/  BRA.U UP1, `(.L_x_19) ;  /* 0x0000000101447547 */ /* 0x000ff2000b800000 */
[----:B------:R-:W1:Y:S01]  /*15f0*/  LDCU.128 UR8, c[0x0][0xb10] ;  /* 0x00016200ff0877ac */ /* 0x000e620008000c00 */
[----:B------:R-:W2:Y:S01]  /*1600*/  LDCU UR12, c[0x0][0xb0c] ;  /* 0x00016180ff0c77ac */ /* 0x000ea20008000800 */
[----:B------:R-:W3:Y:S01]  /*1610*/  LDCU UR14, c[0x0][0xb20] ;  /* 0x00016400ff0e77ac */ /* 0x000ee20008000800 */
[----:B-1----:R-:W-:Y:S02]  /*1620*/  UIMAD.WIDE.U32 UR6, UR46, UR8, URZ ;  /* 0x000000082e0672a5 */ /* 0x002fe4000f8e00ff */
[----:B------:R-:W-:Y:S02]  /*1630*/  UIMAD.WIDE.U32 UR4, UR45, UR11, URZ ;  /* 0x0000000b2d0472a5 */ /* 0x000fe4000f8e00ff */
[----:B--2---:R-:W-:Y:S02]  /*1640*/  UISETP.NE.AND UP2, UPT, UR12, 0x1, UPT ;  /* 0x000000010c00788c */ /* 0x004fe4000bf45270 */
[----:B------:R-:W-:Y:S01]  /*1650*/  UISETP.NE.AND UP1, UPT, UR10, 0x1, UPT ;  /* 0x000000010a00788c */ /* 0x000fe2000bf25270 */
[----:B------:R-:W-:-:S02]  /*1660*/  UMOV UR6, UR7 ;  /* 0x0000000700067c82 */ /* 0x000fc40008000000 */
[----:B------:R-:W-:Y:S01]  /*1670*/  UMOV UR4, UR5 ;  /* 0x0000000500047c82 */ /* 0x000fe20008000000 */
[----:B------:R-:W-:Y:S02]  /*1680*/  USHF.R.U32.HI UR6, URZ, UR9, UR6 ;  /* 0x00000009ff067299 */ /* 0x000fe40008011606 */
[----:B---3--:R-:W-:Y:S02]  /*1690*/  USHF.R.U32.HI UR4, URZ, UR14, UR4 ;  /* 0x0000000eff047299 */ /* 0x008fe40008011604 */
[----:B------:R-:W-:Y:S02]  /*16a0*/  USEL UR5, UR46, UR6, !UP2 ;  /* 0x000000062e057287 */ /* 0x000fe4000d000000 */
[----:B------:R-:W-:-:S04]  /*16b0*/  USEL UR4, UR45, UR4, !UP1 ;  /* 0x000000042d047287 */ /* 0x000fc8000c800000 */
[----:B------:R-:W-:Y:S02]  /*16c0*/  UIADD3 UR6, UPT, UPT, -UR4, UR5, URZ ;  /* 0x0000000504067290 */ /* 0x000fe4000fffe1ff */
[----:B------:R-:W-:Y:S02]  /*16d0*/  UIADD3 UR4, UPT, UPT, UR4, -UR5, URZ ;  /* 0x8000000504047290 */ /* 0x000fe4000fffe0ff */
[----:B------:R-:W-:Y:S02]  /*16e0*/  UIMAD UR45, UR6, UR10, UR45 ;  /* 0x0000000a062d72a4 */ /* 0x000fe4000f8e022d */
[----:B------:R-:W-:-:S12]  /*16f0*/  UIMAD UR46, UR4, UR12, UR46 ;  /* 0x0000000c042e72a4 */ /* 0x000fd8000f8e022e */
.L_x_19:
[----:B------:R-:W-:Y:S05]  /*1700*/  BRA.U !UP5, `(.L_x_20) ;  /* 0x000000010d0c7547 */ /* 0x000fea000b800000 */
[----:B------:R-:W-:Y:S01]  /*1710*/  UCGABAR_WAIT ;  /* 0x0000000000007dc7 */ /* 0x000fe20008000000 */
[----:B------:R-:W-:Y:S01]  /*1720*/  CCTL.IVALL ;  /* 0x00000000ff00798f */ /* 0x000fe20002000000 */
[----:B------:R-:W-:Y:S05]  /*1730*/  BRA `(.L_x_21) ;  /* 0x0000000000047947 */ /* 0x000fea0003800000 */
.L_x_20:
[----:B------:R-:W-:Y:S06]  /*1740*/  BAR.SYNC.DEFER_BLOCKING 0x0 ;  /* 0x0000000000007b1d */ /* 0x000fec0000010000 */
.L_x_21:
[----:B------:R-:W-:Y:S05]  /*1750*/  BRA.U UP0, `(.L_x_22) ;  /* 0x0000001100bc7547 */ /* 0x000fea000b800000 */
[----:B------:R-:W1:Y:S01]  /*1760*/  LDCU UR6, c[0x0][0x38c] ;  /* 0x00007180ff0677ac */ /* 0x000e620008000800 */
[----:B------:R-:W2:Y:S01]  /*1770*/  S2UR UR8, SR_CgaCtaId ;  /* 0x00000000000879c3 */ /* 0x000ea20000008800 */
[----:B------:R-:W-:Y:S01]  /*1780*/  PLOP3.LUT P1, PT, PT, PT, UP3, 0x80, 0x8 ;  /* 0x000000000008781c */ /* 0x000fe20003f2f038 */
[----:B------:R-:W-:Y:S01]  /*1790*/  IMAD.MOV.U32 R12, RZ, RZ, 0x1 ;  /* 0x00000001ff0c7424 */ /* 0x000fe200078e00ff */
[----:B------:R-:W-:Y:S01]  /*17a0*/  USHF.L.U32 UR47, UR19, 0x7, URZ ;  /* 0x00000007132f7899 */ /* 0x000fe200080006ff */
[----:B------:R-:W-:Y:S01]  /*17b0*/  ISETP.NE.AND P2, PT, R0, RZ, P3 ;  /* 0x000000ff0000720c */ /* 0x000fe20001f45270 */
[----:B------:R-:W-:Y:S01]  /*17c0*/  UMOV UR7, 0x400 ;  /* 0x0000040000077882 */ /* 0x000fe20000000000 */
[----:B------:R-:W-:Y:S01]  /*17d0*/  UISETP.NE.AND UP1, UPT, UR13, URZ, UPT ;  /* 0x000000ff0d00728c */ /* 0x000fe2000bf25270 */
[----:B------:R-:W-:Y:S01]  /*17e0*/  PLOP3.LUT P1, PT, P1, PT, PT, 0x8, 0x80 ;  /* 0x000000000080781c */ /* 0x000fe20000f2e170 */
[----:B------:R-:W-:Y:S01]  /*17f0*/  USHF.L.U32 UR44, UR19, 0x5, URZ ;  /* 0x00000005132c7899 */ /* 0x000fe200080006ff */
[----:B------:R-:W-:Y:S01]  /*1800*/  CS2R R10, SRZ ;  /* 0x00000000000a7805 */ /* 0x000fe2000001ff00 */
[----:B------:R-:W-:Y:S01]  /*1810*/  ULOP3.LUT UR47, UR47, 0x80, URZ, 0xc0, !UPT ;  /* 0x000000802f2f7892 */ /* 0x000fe2000f8ec0ff */
[----:B------:R-:W-:Y:S01]  /*1820*/  IMAD.MOV.U32 R9, RZ, RZ, RZ ;  /* 0x000000ffff097224 */ /* 0x000fe200078e00ff */
[----:B------:R-:W3:Y:S01]  /*1830*/  LDCU UR39, c[0x0][0x370] ;  /* 0x00006e00ff2777ac */ /* 0x000ee20008000800 */
[----:B------:R-:W-:Y:S01]  /*1840*/  IMAD.MOV.U32 R8, RZ, RZ, 0x1 ;  /* 0x00000001ff087424 */ /* 0x000fe200078e00ff */
[----:B------:R-:W4:Y:S01]  /*1850*/  LDCU.64 UR26, c[0x0][0x348] ;  /* 0x00006900ff1a77ac */ /* 0x000f220008000a00 */
[----:B-1----:R-:W-:-:S02]  /*1860*/  UIADD3 UR5, UPT, UPT, UR6, 0x3f, URZ ;  /* 0x0000003f06057890 */ /* 0x002fc4000fffe0ff */
[----:B------:R-:W-:Y:S02]  /*1870*/  UIADD3 UR49, UPT, UPT, UR6, 0x7e, URZ ;  /* 0x0000007e06317890 */ /* 0x000fe4000fffe0ff */
[----:B------:R-:W-:Y:S02]  /*1880*/  USHF.R.S32.HI UR4, URZ, 0x1f, UR5 ;  /* 0x0000001fff047899 */ /* 0x000fe40008011405 */
[----:B--2---:R-:W-:Y:S02]  /*1890*/  ULEA UR13, UR8, UR7, 0x18 ;  /* 0x00000007080d7291 */ /* 0x004fe4000f8ec0ff */
[----:B------:R-:W-:Y:S02]  /*18a0*/  ULEA.HI UR4, UR4, UR5, URZ, 0x6 ;  /* 0x0000000504047291 */ /* 0x000fe4000f8f30ff */
[----:B------:R-:W-:Y:S02]  /*18b0*/  UIADD3 UR5, UPT, UPT, UR6, -0x1, URZ ;  /* 0xffffffff06057890 */ /* 0x000fe4000fffe0ff */
[----:B------:R-:W-:-:S02]  /*18c0*/  USHF.R.S32.HI UR42, URZ, 0x6, UR4 ;  /* 0x00000006ff2a7899 */ /* 0x000fc40008011404 */
[----:B------:R-:W-:Y:S02]  /*18d0*/  UISETP.GE.U32.AND UP2, UPT, UR5, -0x7f, UPT ;  /* 0xffffff810500788c */ /* 0x000fe4000bf46070 */
[----:B------:R-:W-:Y:S01]  /*18e0*/  UISETP.LT.U32.AND UP0, UPT, UR42, 0x3, UPT ;  /* 0x000000032a00788c */ /* 0x000fe2000bf01070 */
[----:B------:R-:W1:Y:S03]  /*18f0*/  LDCU UR38, c[0x0][0x374] ;  /* 0x00006e80ff2677ac */ /* 0x000e660008000800 */
[----:B------:R-:W-:Y:S02]  /*1900*/  USEL UR41, UR42, 0x3, UP0 ;  /* 0x000000032a297887 */ /* 0x000fe40008000000 */
[----:B------:R-:W-:Y:S02]  /*1910*/  ULOP3.LUT UR44, UR44, 0x20, URZ, 0xc0, !UPT ;  /* 0x000000202c2c7892 */ /* 0x000fe4000f8ec0ff */
[----:B------:R-:W-:-:S02]  /*1920*/  UIADD3 UR4, UPT, UPT, UR41, -0x1, URZ ;  /* 0xffffffff29047890 */ /* 0x000fc4000fffe0ff */
[----:B------:R-:W-:Y:S02]  /*1930*/  @UP2 UIADD3 UR4, UPT, UPT, UR41, URZ, URZ ;  /* 0x000000ff29042290 */ /* 0x000fe4000fffe0ff */
[----:B------:R-:W-:Y:S02]  /*1940*/  USEL UR21, UR34, 0x2, UP1 ;  /* 0x0000000222157887 */ /* 0x000fe40008800000 */
[----:B------:R-:W-:Y:S02]  /*1950*/  UIADD3 UR30, UPT, UPT, UR13, 0x4400, UR28 ;  /* 0x000044000d1e7890 */ /* 0x000fe4000fffe01c */
[----:B------:R-:W-:Y:S02]  /*1960*/  ULEA.HI UR47, UR28, UR47, URZ, 0x1a ;  /* 0x0000002f1c2f7291 */ /* 0x000fe4000f8fd0ff */
[----:B------:R-:W-:Y:S02]  /*1970*/  UIADD3 UR48, UPT, UPT, UR42, -UR41, URZ ;  /* 0x800000292a307290 */ /* 0x000fe4000fffe0ff */
[----:B------:R-:W-:-:S02]  /*1980*/  UIADD3 UR29, UPT, UPT, UR4, 0x1, URZ ;  /* 0x00000001041d7890 */ /* 0x000fc4000fffe0ff */
[----:B------:R-:W-:Y:S01]  /*1990*/  UIADD3 UR43, UPT, UPT, -UR4, URZ, URZ ;  /* 0x000000ff042b7290 */ /* 0x000fe2000fffe1ff */
[----:B-1-34-:R-:W-:-:S11]  /*19a0*/  UMOV UR6, URZ ;  /* 0x000000ff00067c82 */ /* 0x01afd60008000000 */
.L_x_42:
[----:B------:R-:W1:Y:S02]  /*19b0*/  S2UR UR4, SR_CgaCtaId ;  /* 0x00000000000479c3 */ /* 0x000e640000008800 */
[----:B-1----:R-:W-:-:S09]  /*19c0*/  UISETP.NE.AND UP0, UPT, UR4, URZ, UPT ;  /* 0x000000ff0400728c */ /* 0x002fd2000bf05270 */
[----:B------:R-:W-:Y:S05]  /*19d0*/  BRA.U UP0, `(.L_x_23) ;  /* 0x0000000100287547 */ /* 0x000fea000b800000 */
[----:B------:R-:W-:Y:S02]  /*19e0*/  LEA R0, R9, UR13, 0x3 ;  /* 0x0000000d09007c11 */ /* 0x000fe4000f8e18ff */
[----:B------:R-:W-:-:S04]  /*19f0*/  SHF.L.U32 R2, R8, 0x1f, RZ ;  /* 0x0000001f08027819 */ /* 0x000fc800000006ff */
[----:B------:R-:W1:Y:S02]  /*1a00*/  SYNCS.PHASECHK.TRANS64.TRYWAIT P0, [R0+URZ+0xc0], R2 ;  /* 0x0000c002000075a7 */ /* 0x000e6400080011ff */
[----:B-1----:R-:W-:Y:S05]  /*1a10*/  @!P0 BRA `(.L_x_24) ;  /* 0x0000005800b48947 */ /* 0x002fea0003800000 */
.L_x_112:
[----:B------:R-:W-:Y:S01]  /*1a20*/  VIADD R9, R9, 0x1 ;  /* 0x0000000109097836 */ /* 0x000fe20000000000 */
[----:B------:R1:W-:Y:S04]  /*1a30*/  SYNCS.ARRIVE.TRANS64.A1T0 RZ, [R0+URZ+0xb0], RZ ;  /* 0x0000b0ff00ff79a7 */ /* 0x0003e800081000ff */
[----:B------:R-:W-:-:S04]  /*1a40*/  ISETP.NE.AND P0, PT, R9, 0x2, PT ;  /* 0x000000020900780c */ /* 0x000fc80003f05270 */
[----:B------:R-:W-:Y:S02]  /*1a50*/  SEL R9, R9, RZ, P0 ;  /* 0x000000ff09097207 */ /* 0x000fe40000000000 */
[----:B-1----:R-:W-:-:S04]  /*1a60*/  SEL R0, RZ, 0x1, P0 ;  /* 0x00000001ff007807 */ /* 0x002fc80000000000 */
[----:B------:R-:W-:-:S07]  /*1a70*/  LOP3.LUT R8, R8, R0, RZ, 0x3c, !PT ;  /* 0x0000000008087212 */ /* 0x000fce00078e3cff */
.L_x_23:
[----:B------:R-:W-:Y:S01]  /*1a80*/  ULEA UR4, UR6, UR13, 0x3 ;  /* 0x0000000d06047291 */ /* 0x000fe2000f8e18ff */
[----:B------:R-:W-:Y:S01]  /*1a90*/  SHF.L.U32 R0, R12, 0x1f, RZ ;  /* 0x0000001f0c007819 */ /* 0x000fe200000006ff */
[----:B------:R-:W-:Y:S02]  /*1aa0*/  UISETP.GE.U32.AND UP0, UPT, UR49, 0x7f, UPT ;  /* 0x0000007f3100788c */ /* 0x000fe4000bf06070 */
[----:B------:R-:W-:Y:S01]  /*1ab0*/  ULEA UR11, UR45, UR44, 0x6 ;  /* 0x0000002c2d0b7291 */ /* 0x000fe2000f8e30ff */
[----:B------:R-:W-:-:S04]  /*1ac0*/  UMOV UR7, URZ ;  /* 0x000000ff00077c82 */ /* 0x000fc80008000000 */
[----:B------:R1:W2:Y:S01]  /*1ad0*/  SYNCS.PHASECHK.TRANS64.TRYWAIT P0, [UR4+0x18], R0 ;  /* 0x00001800ff0075a7 */ /* 0x0002a20008001104 */
[----:B------:R-:W-:-:S04]  /*1ae0*/  ULEA.HI UR4, UR46, UR46, URZ, 0x1 ;  /* 0x0000002e2e047291 */ /* 0x000fc8000f8f08ff */
[----:B------:R-:W-:-:S04]  /*1af0*/  USHF.L.U32 UR4, UR4, 0x7, URZ ;  /* 0x0000000704047899 */ /* 0x000fc800080006ff */
[----:B------:R-:W-:-:S04]  /*1b00*/  ULOP3.LUT UR35, UR4, 0xffffff00, URZ, 0xc0, !UPT ;  /* 0xffffff0004237892 */ /* 0x000fc8000f8ec0ff */
[----:B------:R-:W-:Y:S01]  /*1b10*/  UIADD3 UR35, UPT, UPT, UR47, UR35, URZ ;  /* 0x000000232f237290 */ /* 0x000fe2000fffe0ff */
[----:B------:R-:W-:Y:S11]  /*1b20*/  BRA.U !UP0, `(.L_x_25) ;  /* 0x0000000108c47547 */ /* 0x000ff6000b800000 */
[----:B------:R-:W-:Y:S01]  /*1b30*/  UMOV UR16, UR43 ;  /* 0x0000002b00107c82 */ /* 0x000fe20008000000 */
[----:B------:R-:W-:Y:S01]  /*1b40*/  UMOV UR4, UR6 ;  /* 0x0000000600047c82 */ /* 0x000fe20008000000 */
[----:B------:R-:W-:-:S05]  /*1b50*/  UMOV UR34, URZ ;  /* 0x000000ff00227c82 */ /* 0x000fca0008000000 */
.L_x_31:
[----:B------:R-:W-:Y:S01]  /*1b60*/  ULEA UR33, UR4, UR13, 0x3 ;  /* 0x0000000d04217291 */ /* 0x000fe2000f8e18ff */
[----:B------:R-:W-:Y:S01]  /*1b70*/  @P3 MOV R2, 0x5000 ;  /* 0x0000500000023802 */ /* 0x000fe20000000f00 */
[----:B--234-:R-:W-:Y:S10]  /*1b80*/  @P0 BRA `(.L_x_26) ;  /* 0x00000000000c0947 */ /* 0x01cff40003800000 */
[----:B------:R-:W-:-:S04]  /*1b90*/  SHF.L.U32 R3, R12, 0x1f, RZ ;  /* 0x0000001f0c037819 */ /* 0x000fc800000006ff */
[----:B------:R-:W2:Y:S02]  /*1ba0*/  SYNCS.PHASECHK.TRANS64.TRYWAIT P0, [UR33+0x18], R3 ;  /* 0x00001803ff0075a7 */ /* 0x000ea40008001121 */
[----:B--2---:R-:W-:Y:S05]  /*1bb0*/  @!P0 BRA `(.L_x_27) ;  /* 0x0000005800608947 */ /* 0x004fea0003800000 */
.L_x_26:
[----:B------:R2:W-:Y:S01]  /*1bc0*/  @P3 SYNCS.ARRIVE.TRANS64 RZ, [UR33], R2 ;  /* 0x00000002ffff39a7 */ /* 0x0005e20008000021 */
[----:B------:R-:W-:Y:S02]  /*1bd0*/  ULOP3.LUT UR5, UR21, 0x2, URZ, 0xfc, !UPT ;  /* 0x0000000215057892 */ /* 0x000fe4000f8efcff */
[----:B------:R-:W-:Y:S02]  /*1be0*/  UIADD3 UR16, UPT, UPT, UR16, 0x1, URZ ;  /* 0x0000000110107890 */ /* 0x000fe4000fffe0ff */
[----:B------:R-:W-:Y:S02]  /*1bf0*/  UISETP.NE.AND UP0, UPT, UR5, 0x2, UPT ;  /* 0x000000020500788c */ /* 0x000fe4000bf05270 */
[----:B------:R-:W-:-:S07]  /*1c00*/  UISETP.NE.AND UP2, UPT, UR16, 0x1, UPT ;  /* 0x000000011000788c */ /* 0x000fce000bf45270 */
[----:B------:R-:W-:Y:S05]  /*1c10*/  BRA.U UP0, `(.L_x_28) ;  /* 0x0000000100047547 */ /* 0x000fea000b800000 */
[----:B------:R-:W-:Y:S05]  /*1c20*/  BPT.TRAP 0x1 ;  /* 0x000000040000795c */ /* 0x000fea0000300000 */
.L_x_28:
[----:B------:R-:W-:Y:S04]  /*1c30*/  BSSY.RECONVERGENT B0, `(.L_x_29) ;  /* 0x0000003000007945 */ /* 0x000fe80003800200 */
[----:B------:R-:W-:Y:S05]  /*1c40*/  @!P2 BRA `(.L_x_30) ;  /* 0x000000000004a947 */ /* 0x000fea0003800000 */
[----:B------:R-:W-:Y:S05]  /*1c50*/  BPT.TRAP 0x1 ;  /* 0x000000040000795c */ /* 0x000fea0000300000 */
.L_x_30:
[----:B------:R-:W-:Y:S05]  /*1c60*/  BSYNC.RECONVERGENT B0 ;  /* 0x0000000000007941 */ /* 0x000fea0003800200 */
.L_x_29:
[----:B------:R-:W-:Y:S02]  /*1c70*/  UIADD3 UR5, UPT, UPT, UR4, 0x1, URZ ;  /* 0x0000000104057890 */ /* 0x000fe4000fffe0ff */
[----:B------:R-:W-:Y:S02]  /*1c80*/  ULEA UR32, UR4, UR28, 0xd ;  /* 0x0000001c04207291 */ /* 0x000fe4000f8e68ff */
[----:B------:R-:W-:Y:S02]  /*1c90*/  UISETP.NE.AND UP0, UPT, UR5, 0x3, UPT ;  /* 0x000000030500788c */ /* 0x000fe4000bf05270 */
[----:B------:R-:W-:Y:S02]  /*1ca0*/  UIADD3 UR14, UP1, UPT, UR26, 0x80, URZ ;  /* 0x000000801a0e7890 */ /* 0x000fe4000ff3e0ff */
[----:B------:R-:W-:Y:S02]  /*1cb0*/  USEL UR7, URZ, 0x1, UP0 ;  /* 0x00000001ff077887 */ /* 0x000fe40008000000 */
[----:B------:R-:W-:-:S02]  /*1cc0*/  USEL UR6, UR5, URZ, UP0 ;  /* 0x000000ff05067287 */ /* 0x000fc40008000000 */
[----:B------:R-:W-:Y:S02]  /*1cd0*/  ULEA UR8, UR4, UR13, 0xb ;  /* 0x0000000d04087291 */ /* 0x000fe4000f8e58ff */
[----:B------:R-:W-:Y:S01]  /*1ce0*/  ULEA UR5, UR6, UR13, 0x3 ;  /* 0x0000000d06057291 */ /* 0x000fe2000f8e18ff */
[----:B------:R-:W-:Y:S01]  /*1cf0*/  LOP3.LUT R12, R12, UR7, RZ, 0x3c, !PT ;  /* 0x000000070c0c7c12 */ /* 0x000fe2000f8e3cff */
[----:B------:R-:W-:Y:S02]  /*1d00*/  UIADD3 UR4, UP0, UPT, UR26, 0x180, URZ ;  /* 0x000001801a047890 */ /* 0x000fe4000ff1e0ff */
[----:B------:R-:W-:Y:S01]  /*1d10*/  ULOP3.LUT UR33, UR33, 0xfefffff8, URZ, 0xc0, !UPT ;  /* 0xfefffff821217892 */ /* 0x000fe2000f8ec0ff */
[----:B-1----:R-:W-:Y:S01]  /*1d20*/  SHF.L.U32 R0, R12, 0x1f, RZ ;  /* 0x0000001f0c007819 */ /* 0x002fe200000006ff */
[----:B------:R-:W-:Y:S02]  /*1d30*/  UIADD3.X UR15, UPT, UPT, URZ, UR27, URZ, UP1, !UPT ;  /* 0x0000001bff0f7290 */ /* 0x000fe40008ffe4ff */
[----:B------:R-:W-:Y:S01]  /*1d40*/  UIADD3 UR32, UPT, UPT, UR13, 0x4400, UR32 ;  /* 0x000044000d207890 */ /* 0x000fe2000fffe020 */
[----:B------:R3:W4:Y:S01]  /*1d50*/  SYNCS.PHASECHK.TRANS64.TRYWAIT P0, [UR5+0x18], R0 ;  /* 0x00001800ff0075a7 */ /* 0x0007220008001105 */
[----:B------:R-:W-:-:S02]  /*1d60*/  UPRMT UR7, URZ, 0x5410, UR24 ;  /* 0x00005410ff077896 */ /* 0x000fc40008000018 */
[----:B------:R-:W-:Y:S02]  /*1d70*/  UIADD3 UR8, UPT, UPT, UR8, 0xa400, URZ ;  /* 0x0000a40008087890 */ /* 0x000fe4000fffe0ff */
[----:B------:R-:W-:Y:S01]  /*1d80*/  UIADD3.X UR5, UPT, UPT, URZ, UR27, URZ, UP0, !UPT ;  /* 0x0000001bff057290 */ /* 0x000fe200087fe4ff */
[----:B------:R-:W-:Y:S01]  /*1d90*/  UMOV UR18, 0x0 ;  /* 0x0000000000127882 */ /* 0x000fe20000000000 */
[----:B------:R-:W-:Y:S01]  /*1da0*/  UMOV UR19, 0x10000000 ;  /* 0x1000000000137882 */ /* 0x000fe20000000000 */
[----:B------:R-:W-:Y:S01]  /*1db0*/  UMOV UR10, UR34 ;  /* 0x00000022000a7c82 */ /* 0x000fe20008000000 */
[----:B------:R-:W-:Y:S01]  /*1dc0*/  UMOV UR12, UR36 ;  /* 0x00000024000c7c82 */ /* 0x000fe20008000000 */
[----:B------:R-:W-:Y:S01]  /*1dd0*/  UMOV UR9, UR33 ;  /* 0x0000002100097c82 */ /* 0x000fe20008000000 */
[----:B------:R1:W-:Y:S03]  /*1de0*/  UTMALDG.3D.MULTICAST.2CTA [UR32], [UR14], UR7, desc[UR18] ;  /* 0x000012200e0073b4 */ /* 0x0003e60008211807 */
[----:B------:R2:W-:Y:S01]  /*1df0*/  UTMALDG.3D.2CTA [UR8], [UR4], desc[UR18] ;  /* 0x00001208040075b4 */ /* 0x0005e20008211000 */
[----:B-1----:R-:W-:Y:S01]  /*1e00*/  UIADD3 UR34, UPT, UPT, UR34, 0x40, URZ ;  /* 0x0000004022227890 */ /* 0x002fe2000fffe0ff */
[----:B------:R-:W-:Y:S01]  /*1e10*/  UMOV UR7, UR29 ;  /* 0x0000001d00077c82 */ /* 0x000fe20008000000 */
[----:B--2---:R-:W-:Y:S01]  /*1e20*/  UMOV UR4, UR6 ;  /* 0x0000000600047c82 */ /* 0x004fe20008000000 */
[----:B------:R-:W-:Y:S09]  /*1e30*/  BRA.U UP2, `(.L_x_31) ;  /* 0xfffffffd02487547 */ /* 0x000ff2000b83ffff */
.L_x_25:
[----:B------:R-:W-:Y:S01]  /*1e40*/  ULEA UR4, UR6, UR13, 0x3 ;  /* 0x0000000d06047291 */ /* 0x000fe2000f8e18ff */
[----:B-1-3--:R-:W-:Y:S01]  /*1e50*/  SHF.L.U32 R0, R12, 0x1f, RZ ;  /* 0x0000001f0c007819 */ /* 0x00afe200000006ff */
[----:B------:R-:W-:Y:S01]  /*1e60*/  @!P1 SYNCS.ARRIVE.TRANS64.A1T0 RZ, [UR13+0x48], RZ ;  /* 0x000048ffffff99a7 */ /* 0x000fe2000810000d */
[----:B------:R-:W-:-:S06]  /*1e70*/  UISETP.GT.AND UP0, UPT, UR42, UR41, UPT ;  /* 0x000000292a00728c */ /* 0x000fcc000bf04270 */
[----:B--2-4-:R1:W2:Y:S03]  /*1e80*/  SYNCS.PHASECHK.TRANS64.TRYWAIT P0, [UR4+0x18], R0 ;  /* 0x00001800ff0075a7 */ /* 0x0142a60008001104 */
[----:B------:R-:W-:Y:S05]  /*1e90*/  BRA.U !UP0, `(.L_x_32) ;  /* 0x0000000108c07547 */ /* 0x000fea000b800000 */
[----:B------:R-:W-:Y:S01]  /*1ea0*/  UIADD3 UR25, UPT, UPT, UR48, UR7, URZ ;  /* 0x0000000730197290 */ /* 0x000fe2000fffe0ff */
[----:B------:R-:W-:-:S11]  /*1eb0*/  UMOV UR4, UR6 ;  /* 0x0000000600047c82 */ /* 0x000fd60008000000 */
.L_x_38:
[----:B------:R-:W-:Y:S01]  /*1ec0*/  ULEA UR17, UR4, UR13, 0x3 ;  /* 0x0000000d04117291 */ /* 0x000fe2000f8e18ff */
[----:B--2---:R-:W-:Y:S01]  /*1ed0*/  @P3 MOV R2, 0x5000 ;  /* 0x0000500000023802 */ /* 0x004fe20000000f00 */
[----:B--2-4-:R-:W-:Y:S10]  /*1ee0*/  @P0 BRA `(.L_x_33) ;  /* 0x00000000000c0947 */ /* 0x014ff40003800000 */
[----:B------:R-:W-:-:S04]  /*1ef0*/  SHF.L.U32 R3, R12, 0x1f, RZ ;  /* 0x0000001f0c037819 */ /* 0x000fc800000006ff */
[----:B------:R-:W2:Y:S02]  /*1f00*/  SYNCS.PHASECHK.TRANS64.TRYWAIT P0, [UR17+0x18], R3 ;  /* 0x00001803ff0075a7 */ /* 0x000ea40008001111 */
[----:B--2---:R-:W-:Y:S05]  /*1f10*/  @!P0 BRA `(.L_x_34) ;  /* 0x0000005400a08947 */ /* 0x004fea0003800000 */
.L_x_33:
[----:B------:R2:W-:Y:S01]  /*1f20*/  @P3 SYNCS.ARRIVE.TRANS64 RZ, [UR17], R2 ;  /* 0x00000002ffff39a7 */ /* 0x0005e20008000011 */
[----:B------:R-:W-:-:S04]  /*1f30*/  ULOP3.LUT UR5, UR21, 0x2, URZ, 0xfc, !UPT ;  /* 0x0000000215057892 */ /* 0x000fc8000f8efcff */
[----:B------:R-:W-:-:S09]  /*1f40*/  UISETP.NE.AND UP0, UPT, UR5, 0x2, UPT ;  /* 0x000000020500788c */ /* 0x000fd2000bf05270 */
[----:B------:R-:W-:Y:S05]  /*1f50*/  BRA.U UP0, `(.L_x_35) ;  /* 0x0000000100047547 */ /* 0x000fea000b800000 */
[----:B------:R-:W-:Y:S05]  /*1f60*/  BPT.TRAP 0x1 ;  /* 0x000000040000795c */ /* 0x000fea0000300000 */
.L_x_35:
[----:B------:R-:W-:Y:S04]  /*1f70*/  BSSY.RECONVERGENT B0, `(.L_x_36) ;  /* 0x0000003000007945 */ /* 0x000fe80003800200 */
[----:B------:R-:W-:Y:S05]  /*1f80*/  @!P2 BRA `(.L_x_37) ;  /* 0x000000000004a947 */ /* 0x000fea0003800000 */
[----:B------:R-:W-:Y:S05]  /*1f90*/  BPT.TRAP 0x1 ;  /* 0x000000040000795c */ /* 0x000fea0000300000 */
.L_x_37:
[----:B------:R-:W-:Y:S05]  /*1fa0*/  BSYNC.RECONVERGENT B0 ;  /* 0x0000000000007941 */ /* 0x000fea0003800200 */
.L_x_36:
[----:B------:R-:W-:Y:S02]  /*1fb0*/  UIADD3 UR5, UPT, UPT, UR4, 0x1, URZ ;  /* 0x0000000104057890 */ /* 0x000fe4000fffe0ff */
[----:B------:R-:W-:Y:S02]  /*1fc0*/  UIADD3 UR14, UP1, UPT, UR26, 0x80, URZ ;  /* 0x000000801a0e7890 */ /* 0x000fe4000ff3e0ff */
[----:B------:R-:W-:Y:S02]  /*1fd0*/  UISETP.NE.AND UP0, UPT, UR5, 0x3, UPT ;  /* 0x000000030500788c */ /* 0x000fe4000bf05270 */
[----:B------:R-:W-:Y:S02]  /*1fe0*/  ULEA UR16, UR4, UR30, 0xd ;  /* 0x0000001e04107291 */ /* 0x000fe4000f8e68ff */
[----:B------:R-:W-:Y:S02]  /*1ff0*/  USEL UR8, URZ, 0x1, UP0 ;  /* 0x00000001ff087887 */ /* 0x000fe40008000000 */
[----:B------:R-:W-:-:S02]  /*2000*/  USEL UR6, UR5, URZ, UP0 ;  /* 0x000000ff05067287 */ /* 0x000fc40008000000 */
[----:B------:R-:W-:Y:S02]  /*2010*/  UIADD3 UR22, UP0, UPT, UR26, 0x180, URZ ;  /* 0x000001801a167890 */ /* 0x000fe4000ff1e0ff */
[----:B------:R-:W-:Y:S01]  /*2020*/  LOP3.LUT R12, R12, UR8, RZ, 0x3c, !PT ;  /* 0x000000080c0c7c12 */ /* 0x000fe2000f8e3cff */
[----:B------:R-:W-:Y:S02]  /*2030*/  ULEA UR8, UR4, UR13, 0xb ;  /* 0x0000000d04087291 */ /* 0x000fe4000f8e58ff */
[----:B------:R-:W-:Y:S01]  /*2040*/  ULEA UR5, UR6, UR13, 0x3 ;  /* 0x0000000d06057291 */ /* 0x000fe2000f8e18ff */
[----:B-1----:R-:W-:Y:S01]  /*2050*/  SHF.L.U32 R0, R12, 0x1f, RZ ;  /* 0x0000001f0c007819 */ /* 0x002fe200000006ff */
[----:B------:R-:W-:Y:S02]  /*2060*/  USHF.L.U32 UR18, UR7, 0x6, URZ ;  /* 0x0000000607127899 */ /* 0x000fe400080006ff */
[----:B------:R-:W-:Y:S02]  /*2070*/  ULOP3.LUT UR17, UR17, 0xfefffff8, URZ, 0xc0, !UPT ;  /* 0xfefffff811117892 */ /* 0x000fe4000f8ec0ff */
[----:B------:R-:W-:-:S02]  /*2080*/  UIADD3.X UR15, UPT, UPT, URZ, UR27, URZ, UP1, !UPT ;  /* 0x0000001bff0f7290 */ /* 0x000fc40008ffe4ff */
[----:B------:R-:W-:Y:S01]  /*2090*/  UPRMT UR4, URZ, 0x5410, UR24 ;  /* 0x00005410ff047896 */ /* 0x000fe20008000018 */
[----:B------:R3:W4:Y:S01]  /*20a0*/  SYNCS.PHASECHK.TRANS64.TRYWAIT P0, [UR5+0x18], R0 ;  /* 0x00001800ff0075a7 */ /* 0x0007220008001105 */
[----:B------:R-:W-:Y:S02]  /*20b0*/  UIADD3 UR8, UPT, UPT, UR8, 0xa400, URZ ;  /* 0x0000a40008087890 */ /* 0x000fe4000fffe0ff */
[----:B------:R-:W-:Y:S01]  /*20c0*/  UIADD3.X UR23, UPT, UPT, URZ, UR27, URZ, UP0, !UPT ;  /* 0x0000001bff177290 */ /* 0x000fe200087fe4ff */
[----:B------:R-:W-:Y:S01]  /*20d0*/  UMOV UR32, 0x0 ;  /* 0x0000000000207882 */ /* 0x000fe20000000000 */
[----:B------:R-:W-:Y:S01]  /*20e0*/  UMOV UR33, 0x10000000 ;  /* 0x1000000000217882 */ /* 0x000fe20000000000 */
[----:B------:R-:W-:Y:S01]  /*20f0*/  UMOV UR19, UR35 ;  /* 0x0000002300137c82 */ /* 0x000fe20008000000 */
[----:B------:R-:W-:Y:S01]  /*2100*/  UMOV UR20, UR36 ;  /* 0x0000002400147c82 */ /* 0x000fe20008000000 */
[----:B------:R-:W-:Y:S01]  /*2110*/  UMOV UR12, UR36 ;  /* 0x00000024000c7c82 */ /* 0x000fe20008000000 */
[----:B------:R-:W-:Y:S01]  /*2120*/  UMOV UR9, UR17 ;  /* 0x0000001100097c82 */ /* 0x000fe20008000000 */
[----:B------:R-:W-:Y:S01]  /*2130*/  UMOV UR10, UR18 ;  /* 0x00000012000a7c82 */ /* 0x000fe20008000000 */
[----:B------:R1:W-:Y:S01]  /*2140*/  UTMALDG.3D.MULTICAST.2CTA [UR16], [UR14], UR4, desc[UR32] ;  /* 0x000020100e0073b4 */ /* 0x0003e20008211804 */
[----:B------:R-:W-:-:S04]  /*2150*/  UIADD3 UR7, UPT, UPT, UR7, 0x1, URZ ;  /* 0x0000000107077890 */ /* 0x000fc8000fffe0ff */
[----:B------:R-:W-:Y:S01]  /*2160*/  UISETP.NE.AND UP0, UPT, UR7, UR25, UPT ;  /* 0x000000190700728c */ /* 0x000fe2000bf05270 */
[----:B------:R3:W-:Y:S01]  /*2170*/  UTMALDG.3D.2CTA [UR8], [UR22], desc[UR32] ;  /* 0x00002008160075b4 */ /* 0x0007e20008211000 */
[----:B-1----:R-:W-:-:S07]  /*2180*/  UMOV UR4, UR6 ;  /* 0x0000000600047c82 */ /* 0x002fce0008000000 */
[----:B---3--:R-:W-:Y:S05]  /*2190*/  BRA.U UP0, `(.L_x_38) ;  /* 0xfffffffd00487547 */ /* 0x008fea000b83ffff */
.L_x_32:
[C---:B------:R-:W-:Y:S01]  /*21a0*/  LEA R3, R11.reuse, UR13, 0x3 ;  /* 0x0000000d0b037c11 */ /* 0x040fe2000f8e18ff */
[----:B------:R-:W-:Y:S01]  /*21b0*/  NOP ;  /* 0x0000000000007918 */ /* 0x000fe20000000000 */
[----:B-1----:R-:W-:Y:S02]  /*21c0*/  SHF.L.U32 R0, R10, 0x1f, RZ ;  /* 0x0000001f0a007819 */ /* 0x002fe400000006ff */
[----:B------:R-:W-:Y:S02]  /*21d0*/  LEA R4, R11, UR13, 0x4 ;  /* 0x0000000d0b047c11 */ /* 0x000fe4000f8e20ff */
[----:B--2-4-:R-:W1:Y:S02]  /*21e0*/  SYNCS.PHASECHK.TRANS64.TRYWAIT P0, [R3+URZ+0x50], R0 ;  /* 0x00005000030075a7 */ /* 0x014e6400080011ff */
[----:B-1----:R-:W-:Y:S05]  /*21f0*/  @!P0 BRA `(.L_x_39) ;  /* 0x0000005400008947 */ /* 0x002fea0003800000 */
.L_x_115:
[----:B------:R-:W2:Y:S01]  /*2200*/  LDS.128 R4, [R4+0xe0] ;  /* 0x0000e00004047984 */ /* 0x000ea20000000c00 */
[----:B------:R-:W-:Y:S01]  /*2210*/  UISETP.GE.AND UP0, UPT, UR40, 0x1, UPT ;  /* 0x000000012800788c */ /* 0x000fe2000bf06270 */
[----:B------:R-:W-:Y:S01]  /*2220*/  @!PT LDS RZ, [RZ] ;  /* 0x00000000fffff984 */ /* 0x000fe20000000800 */
[----:B------:R-:W-:Y:S01]  /*2230*/  @!PT LDS RZ, [RZ] ;  /* 0x00000000fffff984 */ /* 0x000fe20000000800 */
[----:B------:R-:W-:Y:S01]  /*2240*/  @!PT LDS RZ, [RZ] ;  /* 0x00000000fffff984 */ /* 0x000fe20000000800 */
[----:B------:R-:W-:Y:S01]  /*2250*/  @!PT LDS RZ, [RZ] ;  /* 0x00000000fffff984 */ /* 0x000fe20000000800 */
[----:B------:R3:W-:Y:S06]  /*2260*/  MEMBAR.ALL.CTA ;  /* 0x0000000000007992 */ /* 0x0007ec0000008000 */
[----:B---3--:R-:W3:Y:S01]  /*2270*/  FENCE.VIEW.ASYNC.S ;  /* 0x00000000000073c6 */ /* 0x008ee20000000000 */
[----:B--2---:R-:W-:-:S13]  /*2280*/  LOP3.LUT P0, RZ, R6, 0x1, RZ, 0xc0, !PT ;  /* 0x0000000106ff7812 */ /* 0x004fda000780c0ff */
[----:B---3--:R-:W-:Y:S01]  /*2290*/  VOTEU.ANY UP1, P0 ;  /* 0x0000000000ff7886 */ /* 0x008fe20000020100 */
[----:B------:R-:W-:-:S13]  /*22a0*/  PLOP3.LUT P0, PT, PT, PT, UP1, 0x80, 0x8 ;  /* 0x000000000008781c */ /* 0x000fda0003f0f018 */
[----:B-1----:R-:W-:Y:S02]  /*22b0*/  @P0 LOP3.LUT R0, R5, 0xffff, RZ, 0xc0, !PT ;  /* 0x0000ffff05000812 */ /* 0x002fe400078ec0ff */
[----:B------:R-:W-:Y:S02]  /*22c0*/  @P0 MOV R2, R4 ;  /* 0x0000000400020202 */ /* 0x000fe40000000f00 */
[----:B------:R-:W-:Y:S01]  /*22d0*/  @P0 R2UR UR5, R0 ;  /* 0x00000000000502ca */ /* 0x000fe200000e0000 */
[----:B------:R-:W-:Y:S01]  /*22e0*/  VIADD R0, R3, 0x60 ;  /* 0x0000006003007836 */ /* 0x000fe20000000000 */
[----:B------:R-:W-:Y:S02]  /*22f0*/  @P0 SHF.R.U32.HI R4, RZ, 0x10, R5 ;  /* 0x00000010ff040819 */ /* 0x000fe40000011605 */
[----:B------:R-:W-:Y:S02]  /*2300*/  @P0 R2UR UR7, R2 ;  /* 0x00000000020702ca */ /* 0x000fe400000e0000 */
[----:B------:R-:W-:-:S02]  /*2310*/  PRMT R0, RZ, 0x654, R0 ;  /* 0x00000654ff007816 */ /* 0x000fc40000000000 */
[----:B------:R-:W-:Y:S02]  /*2320*/  @P0 R2UR UR4, R4 ;  /* 0x00000000040402ca */ /* 0x000fe400000e0000 */
[----:B------:R1:W-:Y:S03]  /*2330*/  SYNCS.ARRIVE.TRANS64.RED.A1T0 RZ, [R0+URZ], RZ ;  /* 0x000000ff00ff79a7 */ /* 0x0003e600081004ff */
[----:B------:R-:W-:-:S04]  /*2340*/  @UP1 UMOV UR31, UR5 ;  /* 0x00000005001f1c82 */ /* 0x000fc80008000000 */
[----:B------:R-:W-:-:S04]  /*2350*/  @UP1 UMOV UR37, UR7 ;  /* 0x0000000700251c82 */ /* 0x000fc80008000000 */
[----:B------:R-:W-:Y:S01]  /*2360*/  @UP1 UMOV UR36, UR4 ;  /* 0x0000000400241c82 */ /* 0x000fe20008000000 */
[----:B------:R-:W-:Y:S05]  /*2370*/  BRA.U !UP0, `(.L_x_40) ;  /* 0x0000000108d47547 */ /* 0x000fea000b800000 */
[----:B------:R-:W2:Y:S01]  /*2380*/  LDCU.128 UR16, c[0x0][0xb10] ;  /* 0x00016200ff1077ac */ /* 0x000ea20008000c00 */
[----:B------:R-:W3:Y:S01]  /*2390*/  LDCU UR12, c[0x0][0xb20] ;  /* 0x00016400ff0c77ac */ /* 0x000ee20008000800 */
[----:B------:R-:W4:Y:S01]  /*23a0*/  LDCU UR20, c[0x0][0xb0c] ;  /* 0x00016180ff1477ac */ /* 0x000f220008000800 */
[----:B------:R-:W1:Y:S01]  /*23b0*/  LDCU.64 UR8, c[0x0][0xb28] ;  /* 0x00016500ff0877ac */ /* 0x000e620008000a00 */
[----:B------:R-:W-:Y:S02]  /*23c0*/  UISETP.NE.AND UP3, UPT, UR40, 0x1, UPT ;  /* 0x000000012800788c */ /* 0x000fe4000bf65270 */
[----:B--2---:R-:W-:Y:S02]  /*23d0*/  UIMAD.WIDE.U32 UR10, UR38, UR19, URZ ;  /* 0x00000013260a72a5 */ /* 0x004fe4000f8e00ff */
[----:B------:R-:W-:Y:S02]  /*23e0*/  UIMAD.WIDE.U32 UR4, UR39, UR16, URZ ;  /* 0x00000010270472a5 */ /* 0x000fe4000f8e00ff */
[----:B------:R-:W-:-:S02]  /*23f0*/  UISETP.NE.AND UP0, UPT, UR18, 0x1, UPT ;  /* 0x000000011200788c */ /* 0x000fc4000bf05270 */
[----:B------:R-:W-:Y:S01]  /*2400*/  UIMAD.WIDE.U32 UR22, UR31, UR19, URZ ;  /* 0x000000131f1672a5 */ /* 0x000fe2000f8e00ff */
[----:B------:R-:W-:Y:S02]  /*2410*/  UMOV UR10, UR11 ;  /* 0x0000000b000a7c82 */ /* 0x000fe40008000000 */
[----:B------:R-:W-:Y:S01]  /*2420*/  UMOV UR4, UR5 ;  /* 0x0000000500047c82 */ /* 0x000fe20008000000 */
[----:B---3--:R-:W-:Y:S02]  /*2430*/  USHF.R.U32.HI UR10, URZ, UR12, UR10 ;  /* 0x0000000cff0a7299 */ /* 0x008fe4000801160a */
[----:B----4-:R-:W-:Y:S02]  /*2440*/  UISETP.NE.AND UP2, UPT, UR20, 0x1, UPT ;  /* 0x000000011400788c */ /* 0x010fe4000bf45270 */
[----:B------:R-:W-:Y:S02]  /*2450*/  USHF.R.U32.HI UR4, URZ, UR17, UR4 ;  /* 0x00000011ff047299 */ /* 0x000fe40008011604 */
[----:B------:R-:W-:-:S02]  /*2460*/  USEL UR5, UR38, UR10, !UP0 ;  /* 0x0000000a26057287 */ /* 0x000fc4000c000000 */
[----:B------:R-:W-:Y:S02]  /*2470*/  USEL UR7, UR39, UR4, !UP2 ;  /* 0x0000000427077287 */ /* 0x000fe4000d000000 */
[----:B-1----:R-:W-:Y:S01]  /*2480*/  UIMAD.WIDE.U32 UR10, UR5, UR8, URZ ;  /* 0x00000008050a72a5 */ /* 0x002fe2000f8e00ff */
[----:B------:R-:W-:Y:S01]  /*2490*/  UMOV UR4, UR23 ;  /* 0x0000001700047c82 */ /* 0x000fe20008000000 */
[----:B------:R-:W-:Y:S02]  /*24a0*/  UIMAD.WIDE.U32 UR14, UR37, UR16, URZ ;  /* 0x00000010250e72a5 */ /* 0x000fe4000f8e00ff */
[----:B------:R-:W-:-:S03]  /*24b0*/  UIMAD.WIDE.U32 UR22, UR7, UR8, URZ ;  /* 0x00000008071672a5 */ /* 0x000fc6000f8e00ff */
[----:B------:R-:W-:Y:S01]  /*24c0*/  UMOV UR10, UR11 ;  /* 0x0000000b000a7c82 */ /* 0x000fe20008000000 */
[----:B------:R-:W-:Y:S02]  /*24d0*/  USHF.R.U32.HI UR4, URZ, UR12, UR4 ;  /* 0x0000000cff047299 */ /* 0x000fe40008011604 */
[----:B------:R-:W-:Y:S01]  /*24e0*/  @UP3 USHF.R.U32.HI UR5, URZ, UR9, UR10 ;  /* 0x00000009ff053299 */ /* 0x000fe2000801160a */
[----:B------:R-:W-:Y:S01]  /*24f0*/  UMOV UR14, UR15 ;  /* 0x0000000f000e7c82 */ /* 0x000fe20008000000 */
[----:B------:R-:W-:Y:S01]  /*2500*/  UMOV UR22, UR23 ;  /* 0x0000001700167c82 */ /* 0x000fe20008000000 */
[----:B------:R-:W-:Y:S02]  /*2510*/  USHF.R.U32.HI UR17, URZ, UR17, UR14 ;  /* 0x00000011ff117299 */ /* 0x000fe4000801160e */
[----:B------:R-:W-:Y:S02]  /*2520*/  USEL UR4, UR31, UR4, !UP0 ;  /* 0x000000041f047287 */ /* 0x000fe4000c000000 */
[----:B------:R-:W-:-:S02]  /*2530*/  @UP3 USHF.R.U32.HI UR7, URZ, UR9, UR22 ;  /* 0x00000009ff073299 */ /* 0x000fc40008011616 */
[----:B------:R-:W-:Y:S02]  /*2540*/  UIMAD UR10, UR40, UR5, URZ ;  /* 0x00000005280a72a4 */ /* 0x000fe4000f8e02ff */
[----:B------:R-:W-:Y:S02]  /*2550*/  USEL UR5, UR37, UR17, !UP2 ;  /* 0x0000001125057287 */ /* 0x000fe4000d000000 */
[----:B------:R-:W-:Y:S02]  /*2560*/  UIMAD UR12, UR40, UR7, URZ ;  /* 0x00000007280c72a4 */ /* 0x000fe4000f8e02ff */
[----:B------:R-:W-:Y:S02]  /*2570*/  UISETP.GE.AND UP0, UPT, UR4, UR10, UPT ;  /* 0x0000000a0400728c */ /* 0x000fe4000bf06270 */
[----:B------:R-:W-:Y:S02]  /*2580*/  UIMAD.WIDE.U32 UR10, UR4, UR8, URZ ;  /* 0x00000008040a72a5 */ /* 0x000fe4000f8e00ff */
[----:B------:R-:W-:-:S02]  /*2590*/  UISETP.GE.OR UP0, UPT, UR5, UR12, UP0 ;  /* 0x0000000c0500728c */ /* 0x000fc40008706670 */
[----:B------:R-:W-:Y:S02]  /*25a0*/  UIMAD.WIDE.U32 UR14, UR5, UR8, URZ ;  /* 0x00000008050e72a5 */ /* 0x000fe4000f8e00ff */
[----:B------:R-:W-:Y:S01]  /*25b0*/  UIADD3 UR12, UPT, UPT, -UR5, URZ, URZ ;  /* 0x000000ff050c7290 */ /* 0x000fe2000fffe1ff */
[----:B------:R-:W-:Y:S01]  /*25c0*/  UMOV UR10, UR11 ;  /* 0x0000000b000a7c82 */ /* 0x000fe20008000000 */
[----:B------:R-:W-:Y:S02]  /*25d0*/  UIADD3 UR11, UPT, UPT, -UR4, URZ, URZ ;  /* 0x000000ff040b7290 */ /* 0x000fe4000fffe1ff */
[----:B------:R-:W-:-:S03]  /*25e0*/  USHF.R.U32.HI UR10, URZ, UR9, UR10 ;  /* 0x00000009ff0a7299 */ /* 0x000fc6000801160a */
[----:B------:R-:W-:Y:S01]  /*25f0*/  @!UP0 UMOV UR8, UR15 ;  /* 0x0000000f00088c82 */ /* 0x000fe20008000000 */
[----:B------:R-:W-:Y:S02]  /*2600*/  UIMAD UR11, UR18, UR11, UR31 ;  /* 0x0000000b120b72a4 */ /* 0x000fe4000f8e021f */
[----:B------:R-:W-:Y:S02]  /*2610*/  USEL UR10, UR4, UR10, !UP3 ;  /* 0x0000000a040a7287 */ /* 0x000fe4000d800000 */
[----:B------:R-:W-:Y:S02]  /*2620*/  @!UP0 USHF.R.U32.HI UR8, URZ, UR9, UR8 ;  /* 0x00000009ff088299 */ /* 0x000fe40008011608 */
[----:B------:R-:W-:Y:S02]  /*2630*/  UIADD3 UR9, UPT, UPT, -UR10, URZ, URZ ;  /* 0x000000ff0a097290 */ /* 0x000fe4000fffe1ff */
[----:B------:R-:W-:Y:S02]  /*2640*/  @!UP0 USEL UR8, UR5, UR8, !UP3 ;  /* 0x0000000805088287 */ /* 0x000fe4000d800000 */
[----:B------:R-:W-:-:S02]  /*2650*/  UIMAD UR9, UR40, UR9, UR4 ;  /* 0x00000009280972a4 */ /* 0x000fc4000f8e0204 */
[----:B------:R-:W-:Y:S02]  /*2660*/  @!UP0 UIADD3 UR10, UPT, UPT, UR10, -UR8, URZ ;  /* 0x800000080a0a8290 */ /* 0x000fe4000fffe0ff */
[----:B------:R-:W-:Y:S02]  /*2670*/  @!UP0 UIMAD UR8, UR9, UR7, UR8 ;  /* 0x00000007090882a4 */ /* 0x000fe4000f8e0208 */
[----:B------:R-:W-:Y:S02]  /*2680*/  @!UP0 UIMAD UR4, UR40, UR10, UR5 ;  /* 0x0000000a280482a4 */ /* 0x000fe4000f8e0205 */
[----:B------:R-:W-:Y:S02]  /*2690*/  UIMAD UR7, UR20, UR12, UR37 ;  /* 0x0000000c140772a4 */ /* 0x000fe4000f8e0225 */
[----:B------:R-:W-:Y:S01]  /*26a0*/  UIMAD UR31, UR4, UR18, UR11 ;  /* 0x00000012041f72a4 */ /* 0x000fe2000f8e020b */
[----:B------:R-:W-:Y:S02]  /*26b0*/  @!UP0 UMOV UR5, UR8 ;  /* 0x0000000800058c82 */ /* 0x000fe40008000000 */
[----:B------:R-:W-:-:S12]  /*26c0*/  UIMAD UR37, UR5, UR20, UR7 ;  /* 0x00000014052572a4 */ /* 0x000fd8000f8e0207 */
.L_x_40:
[----:B------:R-:W2:Y:S02]  /*26d0*/  LDCU UR4, c[0x0][0xb30] ;  /* 0x00016600ff0477ac */ /* 0x000ea40008000800 */
[----:B--2---:R-:W-:-:S09]  /*26e0*/  UISETP.NE.AND UP0, UPT, UR4, 0x1, UPT ;  /* 0x000000010400788c */ /* 0x004fd2000bf05270 */
[----:B------:R-:W-:Y:S05]  /*26f0*/  BRA.U UP0, `(.L_x_41) ;  /* 0x0000000100447547 */ /* 0x000fea000b800000 */
[----:B------:R-:W2:Y:S01]  /*2700*/  LDCU.128 UR16, c[0x0][0xb10] ;  /* 0x00016200ff1077ac */ /* 0x000ea20008000c00 */
[----:B------:R-:W3:Y:S01]  /*2710*/  LDCU UR10, c[0x0][0xb0c] ;  /* 0x00016180ff0a77ac */ /* 0x000ee20008000800 */
[----:B------:R-:W4:Y:S01]  /*2720*/  LDCU UR7, c[0x0][0xb20] ;  /* 0x00016400ff0777ac */ /* 0x000f220008000800 */
[----:B--2---:R-:W-:Y:S02]  /*2730*/  UIMAD.WIDE.U32 UR8, UR37, UR16, URZ ;  /* 0x00000010250872a5 */ /* 0x004fe4000f8e00ff */
[----:B------:R-:W-:Y:S02]  /*2740*/  UIMAD.WIDE.U32 UR4, UR31, UR19, URZ ;  /* 0x000000131f0472a5 */ /* 0x000fe4000f8e00ff */
[----:B---3--:R-:W-:Y:S02]  /*2750*/  UISETP.NE.AND UP2, UPT, UR10, 0x1, UPT ;  /* 0x000000010a00788c */ /* 0x008fe4000bf45270 */
[----:B------:R-:W-:Y:S01]  /*2760*/  UISETP.NE.AND UP0, UPT, UR18, 0x1, UPT ;  /* 0x000000011200788c */ /* 0x000fe2000bf05270 */
[----:B------:R-:W-:-:S02]  /*2770*/  UMOV UR8, UR9 ;  /* 0x0000000900087c82 */ /* 0x000fc40008000000 */
[----:B------:R-:W-:Y:S01]  /*2780*/  UMOV UR4, UR5 ;  /* 0x0000000500047c82 */ /* 0x000fe20008000000 */
[----:B------:R-:W-:Y:S02]  /*2790*/  USHF.R.U32.HI UR17, URZ, UR17, UR8 ;  /* 0x00000011ff117299 */ /* 0x000fe40008011608 */
[----:B----4-:R-:W-:Y:S02]  /*27a0*/  USHF.R.U32.HI UR4, URZ, UR7, UR4 ;  /* 0x00000007ff047299 */ /* 0x010fe40008011604 */
[----:B------:R-:W-:Y:S02]  /*27b0*/  USEL UR5, UR37, UR17, !UP2 ;  /* 0x0000001125057287 */ /* 0x000fe4000d000000 */
[----:B------:R-:W-:-:S04]  /*27c0*/  USEL UR4, UR31, UR4, !UP0 ;  /* 0x000000041f047287 */ /* 0x000fc8000c000000 */
[----:B------:R-:W-:Y:S02]  /*27d0*/  UIADD3 UR7, UPT, UPT, UR5, -UR4, URZ ;  /* 0x8000000405077290 */ /* 0x000fe4000fffe0ff */
[----:B------:R-:W-:Y:S02]  /*27e0*/  UIADD3 UR4, UPT, UPT, -UR5, UR4, URZ ;  /* 0x0000000405047290 */ /* 0x000fe4000fffe1ff */
[----:B------:R-:W-:Y:S02]  /*27f0*/  UIMAD UR31, UR7, UR18, UR31 ;  /* 0x00000012071f72a4 */ /* 0x000fe4000f8e021f */
[----:B------:R-:W-:-:S12]  /*2800*/  UIMAD UR37, UR4, UR10, UR37 ;  /* 0x0000000a042572a4 */ /* 0x000fd8000f8e0225 */
.L_x_41:
[----:B------:R-:W-:Y:S01]  /*2810*/  VIADD R11, R11, 0x1 ;  /* 0x000000010b0b7836 */ /* 0x000fe20000000000 */
[----:B------:R-:W-:Y:S01]  /*2820*/  PLOP3.LUT P1, PT, PT, PT, PT, 0x80, 0x8 ;  /* 0x000000000008781c */ /* 0x000fe20003f2f070 */
[----:B------:R-:W-:Y:S02]  /*2830*/  UIADD3 UR46, UPT, UPT, UR37, UR58, URZ ;  /* 0x0000003a252e7290 */ /* 0x000fe4000fffe0ff */
[----:B------:R-:W-:Y:S01]  /*2840*/  UIADD3 UR45, UPT, UPT, UR31, UR55, URZ ;  /* 0x000000371f2d7290 */ /* 0x000fe2000fffe0ff */
[----:B------:R-:W-:-:S04]  /*2850*/  ISETP.NE.AND P0, PT, R11, 0x2, PT ;  /* 0x000000020b00780c */ /* 0x000fc80003f05270 */
[----:B-1----:R-:W-:Y:S02]  /*2860*/  SEL R0, RZ, 0x1, P0 ;  /* 0x00000001ff007807 */ /* 0x002fe40000000000 */
[----:B------:R-:W-:Y:S02]  /*2870*/  SEL R11, R11, RZ, P0 ;  /* 0x000000ff0b0b7207 */ /* 0x000fe40000000000 */
[----:B------:R-:W-:Y:S01]  /*2880*/  LOP3.LUT R10, R10, R0, RZ, 0x3c, !PT ;  /* 0x000000000a0a7212 */ /* 0x000fe200078e3cff */
[----:B------:R-:W-:Y:S06]  /*2890*/  BRA.U UP1, `(.L_x_42) ;  /* 0xfffffff101447547 */ /* 0x000fec000b83ffff */
[----:B------:R-:W-:Y:S01]  /*28a0*/  UIADD3 UR13, UPT, UPT, UR13, 0x18, URZ ;  /* 0x000000180d0d7890 */ /* 0x000fe2000fffe0ff */
[----:B------:R-:W-:-:S03]  /*28b0*/  SHF.L.U32 R2, R12, 0x1f, RZ ;  /* 0x0000001f0c027819 */ /* 0x000fc600000006ff */
[----:B------:R-:W-:-:S09]  /*28c0*/  ULEA UR4, UR6, UR13, 0x3 ;  /* 0x0000000d06047291 */ /* 0x000fd2000f8e18ff */
[----:B------:R-:W1:Y:S02]  /*28d0*/  SYNCS.PHASECHK.TRANS64.TRYWAIT P0, [UR4], R2 ;  /* 0x00000002ff0075a7 */ /* 0x000e640008001104 */
[----:B-1----:R-:W-:Y:S05]  /*28e0*/  @!P0 BRA `(.L_x_43) ;  /* 0x0000004c00588947 */ /* 0x002fea0003800000 */
.L_x_117:
[----:B------:R-:W-:-:S04]  /*28f0*/  UIADD3 UR4, UPT, UPT, UR6, 0x1, URZ ;  /* 0x0000000106047890 */ /* 0x000fc8000fffe0ff */
[----:B------:R-:W-:-:S04]  /*2900*/  UISETP.NE.AND UP0, UPT, UR4, 0x3, UPT ;  /* 0x000000030400788c */ /* 0x000fc8000bf05270 */
[----:B------:R-:W-:Y:S02]  /*2910*/  USEL UR6, URZ, 0x1, UP0 ;  /* 0x00000001ff067887 */ /* 0x000fe40008000000 */
[----:B------:R-:W-:-:S04]  /*2920*/  USEL UR4, UR4, URZ, UP0 ;  /* 0x000000ff04047287 */ /* 0x000fc80008000000 */
[----:B------:R-:W-:Y:S01]  /*2930*/  ULEA UR5, UR4, UR13, 0x3 ;  /* 0x0000000d04057291 */ /* 0x000fe2000f8e18ff */
[----:B------:R-:W-:-:S04]  /*2940*/  LOP3.LUT R12, R12, UR6, RZ, 0x3c, !PT ;  /* 0x000000060c0c7c12 */ /* 0x000fc8000f8e3cff */
[----:B-1----:R-:W-:-:S04]  /*2950*/  SHF.L.U32 R2, R12, 0x1f, RZ ;  /* 0x0000001f0c027819 */ /* 0x002fc800000006ff */
[----:B------:R-:W1:Y:S02]  /*2960*/  SYNCS.PHASECHK.TRANS64.TRYWAIT P0, [UR5], R2 ;  /* 0x00000002ff0075a7 */ /* 0x000e640008001105 */
[----:B-1----:R-:W-:Y:S05]  /*2970*/  @!P0 BRA `(.L_x_44) ;  /* 0x0000004c004c8947 */ /* 0x002fea0003800000 */
.L_x_119:
[----:B------:R-:W-:-:S04]  /*2980*/  UIADD3 UR4, UPT, UPT, UR4, 0x1, URZ ;  /* 0x0000000104047890 */ /* 0x000fc8000fffe0ff */
[----:B------:R-:W-:-:S04]  /*2990*/  UISETP.NE.AND UP0, UPT, UR4, 0x3, UPT ;  /* 0x000000030400788c */ /* 0x000fc8000bf05270 */
[----:B------:R-:W-:Y:S02]  /*29a0*/  USEL UR5, URZ, 0x1, UP0 ;  /* 0x00000001ff057887 */ /* 0x000fe40008000000 */
[----:B------:R-:W-:-:S04]  /*29b0*/  USEL UR4, UR4, URZ, UP0 ;  /* 0x000000ff04047287 */ /* 0x000fc80008000000 */
[----:B------:R-:W-:Y:S01]  /*29c0*/  ULEA UR4, UR4, UR13, 0x3 ;  /* 0x0000000d04047291 */ /* 0x000fe2000f8e18ff */
[----:B-1----:R-:W-:-:S04]  /*29d0*/  LOP3.LUT R2, R12, UR5, RZ, 0x3c, !PT ;  /* 0x000000050c027c12 */ /* 0x002fc8000f8e3cff */
[----:B------:R-:W-:Y:S01]  /*29e0*/  SHF.L.U32 R2, R2, 0x1f, RZ ;  /* 0x0000001f02027819 */ /* 0x000fe200000006ff */
[----:B------:R-:W-:-:S07]  /*29f0*/  IMAD.U32 R0, RZ, RZ, UR4 ;  /* 0x00000004ff007e24 */ /* 0x000fce000f8e00ff */
.L_x_45:
[----:B-1----:R1:W2:Y:S02]  /*2a00*/  SYNCS.PHASECHK.TRANS64.TRYWAIT P0, [R0+URZ], R2 ;  /* 0x00000002000075a7 */ /* 0x0022a400080011ff */
[----:B--2---:R-:W-:Y:S05]  /*2a10*/  @!P0 NANOSLEEP.SYNCS 0x989680 ;  /* 0x009896800000895d */ /* 0x004fea0003900000 */
[----:B------:R-:W2:Y:S02]  /*2a20*/  @!P0 SYNCS.PHASECHK.TRANS64 P0, [R0+URZ], R2 ;  /* 0x00000002000085a7 */ /* 0x000ea400080010ff */
[----:B--2---:R-:W-:Y:S05]  /*2a30*/  @P0 EXIT ;  /* 0x000000000000094d */ /* 0x004fea0003800000 */
[----:B------:R-:W-:Y:S05]  /*2a40*/  BRA `(.L_x_45) ;  /* 0xfffffffc00ec7947 */ /* 0x000fea000383ffff */
.L_x_22:
[----:B------:R-:W1:Y:S02]  /*2a50*/  S2UR UR4, SR_CgaCtaId ;  /* 0x00000000000479c3 */ /* 0x000e640000008800 */
[----:B-1----:R-:W-:-:S04]  /*2a60*/  UISETP.NE.AND UP0, UPT, UR4, URZ, UPT ;  /* 0x000000ff0400728c */ /* 0x002fc8000bf05270 */
[----:B------:R-:W-:-:S09]  /*2a70*/  UISETP.NE.OR UP0, UPT, UR13, 0x1, UP0 ;  /* 0x000000010d00788c */ /* 0x000fd20008705670 */
[----:B------:R-:W-:Y:S05]  /*2a80*/  BRA.U UP0, `(.L_x_46) ;  /* 0x00000005004c7547 */ /* 0x000fea000b800000 */
[----:B------:R-:W1:Y:S01]  /*2a90*/  S2UR UR5, SR_CgaCtaId ;  /* 0x00000000000579c3 */ /* 0x000e620000008800 */
[----:B------:R-:W-:Y:S01]  /*2aa0*/  UMOV UR4, 0x400 ;  /* 0x0000040000047882 */ /* 0x000fe20000000000 */
[----:B------:R-:W-:Y:S01]  /*2ab0*/  ISETP.GE.U32.AND P2, PT, R0, 0x4, PT ;  /* 0x000000040000780c */ /* 0x000fe20003f46070 */
[----:B------:R-:W-:Y:S01]  /*2ac0*/  IMAD.MOV.U32 R12, RZ, RZ, 0x1 ;  /* 0x00000001ff0c7424 */ /* 0x000fe200078e00ff */
[----:B------:R-:W-:Y:S02]  /*2ad0*/  CS2R R10, SRZ ;  /* 0x00000000000a7805 */ /* 0x000fe4000001ff00 */
[----:B------:R-:W-:Y:S01]  /*2ae0*/  CS2R R8, SRZ ;  /* 0x0000000000087805 */ /* 0x000fe2000001ff00 */
[----:B-1----:R-:W-:-:S03]  /*2af0*/  ULEA UR6, UR5, UR4, 0x18 ;  /* 0x0000000405067291 */ /* 0x002fc6000f8ec0ff */
[----:B------:R-:W-:-:S09]  /*2b00*/  UMOV UR5, URZ ;  /* 0x000000ff00057c82 */ /* 0x000fd20008000000 */
.L_x_50:
[----:B------:R-:W-:Y:S02]  /*2b10*/  LEA R2, R8, UR6, 0x3 ;  /* 0x0000000608027c11 */ /* 0x000fe4000f8e18ff */
[----:B------:R-:W-:-:S03]  /*2b20*/  SHF.L.U32 R4, R9, 0x1f, RZ ;  /* 0x0000001f09047819 */ /* 0x000fc600000006ff */
[----:B------:R-:W-:Y:S01]  /*2b30*/  VIADD R5, R2, 0xc0 ;  /* 0x000000c002057836 */ /* 0x000fe20000000000 */
[----:B------:R-:W1:Y:S02]  /*2b40*/  SYNCS.PHASECHK.TRANS64.TRYWAIT P0, [R2+URZ+0xb0], R4 ;  /* 0x0000b004020075a7 */ /* 0x000e6400080011ff */
[----:B-1----:R-:W-:Y:S05]  /*2b50*/  @!P0 BRA `(.L_x_47) ;  /* 0x0000004800ec8947 */ /* 0x002fea0003800000 */
.L_x_120:
[----:B------:R-:W-:Y:S01]  /*2b60*/  ULEA UR4, UR5, UR6, 0x3 ;  /* 0x0000000605047291 */ /* 0x000fe2000f8e18ff */
[----:B-1----:R-:W-:Y:S01]  /*2b70*/  PRMT R2, RZ, 0x654, R5 ;  /* 0x00000654ff027816 */ /* 0x002fe20000000005 */
[----:B------:R-:W-:Y:S01]  /*2b80*/  @!P2 IMAD.MOV.U32 R4, RZ, RZ, 0x10 ;  /* 0x00000010ff04a424 */ /* 0x000fe200078e00ff */
[----:B------:R-:W-:Y:S01]  /*2b90*/  SHF.L.U32 R5, R12, 0x1f, RZ ;  /* 0x0000001f0c057819 */ /* 0x000fe200000006ff */
[----:B------:R-:W-:Y:S01]  /*2ba0*/  UIADD3 UR7, UPT, UPT, UR4, 0x50, URZ ;  /* 0x0000005004077890 */ /* 0x000fe2000fffe0ff */
[----:B------:R1:W-:Y:S05]  /*2bb0*/  SYNCS.ARRIVE.TRANS64.RED.A1T0 RZ, [R2+URZ], RZ ;  /* 0x000000ff02ff79a7 */ /* 0x0003ea00081004ff */
[----:B------:R-:W-:Y:S01]  /*2bc0*/  IMAD.U32 R6, RZ, RZ, UR7 ;  /* 0x00000007ff067e24 */ /* 0x000fe2000f8e00ff */
[----:B------:R-:W2:Y:S04]  /*2bd0*/  SYNCS.PHASECHK.TRANS64.TRYWAIT P0, [UR4+0x60], R5 ;  /* 0x00006005ff0075a7 */ /* 0x000ea80008001104 */
[----:B------:R-:W-:Y:S01]  /*2be0*/  PRMT R6, R0, 0x654, R6 ;  /* 0x0000065400067816 */ /* 0x000fe20000000006 */
[----:B-12---:R-:W-:Y:S06]  /*2bf0*/  @!P0 BRA `(.L_x_48) ;  /* 0x0000004800d88947 */ /* 0x006fec0003800000 */
.L_x_122:
[----:B------:R-:W-:Y:S01]  /*2c00*/  ULEA UR8, UR5, UR6, 0x4 ;  /* 0x0000000605087291 */ /* 0x000fe2000f8e20ff */
[----:B------:R-:W-:Y:S01]  /*2c10*/  SEL R3, R6, R3, !P2 ;  /* 0x0000000306037207 */ /* 0x000fe20005000000 */
[----:B------:R-:W-:Y:S01]  /*2c20*/  UIADD3 UR9, UPT, UPT, UR4, 0x50, URZ ;  /* 0x0000005004097890 */ /* 0x000fe2000fffe0ff */
[----:B-1----:R-:W-:Y:S01]  /*2c30*/  LEA R2, R11, UR6, 0x3 ;  /* 0x000000060b027c11 */ /* 0x002fe2000f8e18ff */
[----:B------:R-:W-:Y:S01]  /*2c40*/  UIADD3 UR8, UPT, UPT, UR8, 0xe0, URZ ;  /* 0x000000e008087890 */ /* 0x000fe2000fffe0ff */
[----:B------:R1:W-:Y:S01]  /*2c50*/  @!P2 SYNCS.ARRIVE.TRANS64.RED RZ, [R3+URZ], R4 ;  /* 0x0000000403ffa9a7 */ /* 0x0003e200080004ff */
[----:B------:R-:W-:Y:S01]  /*2c60*/  UIADD3 UR4, UPT, UPT, UR5, 0x1, URZ ;  /* 0x0000000105047890 */ /* 0x000fe2000fffe0ff */
[----:B------:R-:W-:-:S03]  /*2c70*/  VIADD R8, R8, 0x1 ;  /* 0x0000000108087836 */ /* 0x000fc60000000000 */
[----:B------:R-:W-:Y:S02]  /*2c80*/  UISETP.NE.AND UP0, UPT, UR4, 0x2, UPT ;  /* 0x000000020400788c */ /* 0x000fe4000bf05270 */
[----:B------:R-:W-:Y:S01]  /*2c90*/  ISETP.NE.AND P0, PT, R8, 0x2, PT ;  /* 0x000000020800780c */ /* 0x000fe20003f05270 */
[----:B------:R-:W-:Y:S06]  /*2ca0*/  UGETNEXTWORKID.BROADCAST [UR8], [UR9] ;  /* 0x00000000080073ca */ /* 0x000fec0008000100 */
[----:B------:R-:W-:Y:S02]  /*2cb0*/  USEL UR7, URZ, 0x1, UP0 ;  /* 0x00000001ff077887 */ /* 0x000fe40008000000 */
[----:B------:R-:W-:-:S04]  /*2cc0*/  USEL UR5, UR4, URZ, UP0 ;  /* 0x000000ff04057287 */ /* 0x000fc80008000000 */
[----:B------:R-:W-:Y:S02]  /*2cd0*/  LOP3.LUT R12, R12, UR7, RZ, 0x3c, !PT ;  /* 0x000000070c0c7c12 */ /* 0x000fe4000f8e3cff */
[----:B-1----:R-:W-:-:S04]  /*2ce0*/  SHF.L.U32 R4, R10, 0x1f, RZ ;  /* 0x0000001f0a047819 */ /* 0x002fc800000006ff */
[----:B------:R-:W1:Y:S02]  /*2cf0*/  SYNCS.PHASECHK.TRANS64.TRYWAIT P1, [R2+URZ+0x50], R4 ;  /* 0x00005004020075a7 */ /* 0x000e6400080211ff */
[----:B-1----:R-:W-:Y:S05]  /*2d00*/  @!P1 BRA `(.L_x_49) ;  /* 0x0000004800ac9947 */ /* 0x002fea0003800000 */
.L_x_123:
[C---:B-1----:R-:W-:Y:S01]  /*2d10*/  LEA R4, R11.reuse, UR6, 0x4 ;  /* 0x000000060b047c11 */ /* 0x042fe2000f8e20ff */
[----:B------:R-:W-:Y:S01]  /*2d20*/  VIADD R2, R2, 0x60 ;  /* 0x0000006002027836 */ /* 0x000fe20000000000 */
[----:B------:R-:W-:Y:S01]  /*2d30*/  SEL R8, R8, RZ, P0 ;  /* 0x000000ff08087207 */ /* 0x000fe20000000000 */
[----:B------:R-:W-:-:S03]  /*2d40*/  VIADD R11, R11, 0x1 ;  /* 0x000000010b0b7836 */ /* 0x000fc60000000000 */
[----:B------:R-:W1:Y:S01]  /*2d50*/  LDS.128 R4, [R4+0xe0] ;  /* 0x0000e00004047984 */ /* 0x000e620000000c00 */
[----:B------:R-:W-:Y:S02]  /*2d60*/  PRMT R2, RZ, 0x654, R2 ;  /* 0x00000654ff027816 */ /* 0x000fe40000000002 */
[C---:B------:R-:W-:Y:S01]  /*2d70*/  ISETP.NE.AND P1, PT, R11.reuse, 0x2, PT ;  /* 0x000000020b00780c */ /* 0x040fe20003f25270 */
[----:B------:R-:W-:Y:S01]  /*2d80*/  @!PT LDS RZ, [RZ] ;  /* 0x00000000fffff984 */ /* 0x000fe20000000800 */
[----:B------:R-:W-:Y:S01]  /*2d90*/  @!PT LDS RZ, [RZ] ;  /* 0x00000000fffff984 */ /* 0x000fe20000000800 */
[----:B------:R-:W-:Y:S01]  /*2da0*/  @!PT LDS RZ, [RZ] ;  /* 0x00000000fffff984 */ /* 0x000fe20000000800 */
[----:B------:R-:W-:Y:S01]  /*2db0*/  @!PT LDS RZ, [RZ] ;  /* 0x00000000fffff984 */ /* 0x000fe20000000800 */
[----:B------:R2:W-:Y:S06]  /*2dc0*/  MEMBAR.ALL.CTA ;  /* 0x0000000000007992 */ /* 0x0005ec0000008000 */
[----:B--2---:R-:W2:Y:S01]  /*2dd0*/  FENCE.VIEW.ASYNC.S ;  /* 0x00000000000073c6 */ /* 0x004ea20000000000 */
[----:B------:R-:W-:Y:S01]  /*2de0*/  SEL R11, R11, RZ, P1 ;  /* 0x000000ff0b0b7207 */ /* 0x000fe20000800000 */
[----:B--2---:R2:W-:Y:S01]  /*2df0*/  SYNCS.ARRIVE.TRANS64.RED.A1T0 RZ, [R2+URZ], RZ ;  /* 0x000000ff02ff79a7 */ /* 0x0045e200081004ff */
[----:B-1----:R-:W-:-:S02]  /*2e00*/  LOP3.LUT P3, RZ, R6, 0x1, RZ, 0xc0, !PT ;  /* 0x0000000106ff7812 */ /* 0x002fc4000786c0ff */
[----:B------:R-:W-:-:S04]  /*2e10*/  SEL R4, RZ, 0x1, P1 ;  /* 0x00000001ff047807 */ /* 0x000fc80000800000 */
[----:B------:R-:W-:Y:S02]  /*2e20*/  LOP3.LUT R10, R10, R4, RZ, 0x3c, !PT ;  /* 0x000000040a0a7212 */ /* 0x000fe400078e3cff */
[----:B--2---:R-:W-:-:S04]  /*2e30*/  SEL R2, RZ, 0x1, P0 ;  /* 0x00000001ff027807 */ /* 0x004fc80000000000 */
[----:B------:R-:W-:Y:S01]  /*2e40*/  LOP3.LUT R9, R9, R2, RZ, 0x3c, !PT ;  /* 0x0000000209097212 */ /* 0x000fe200078e3cff */
[----:B------:R-:W-:Y:S06]  /*2e50*/  @P3 BRA `(.L_x_50) ;  /* 0xfffffffc002c3947 */ /* 0x000fec000383ffff */
[----:B------:R-:W-:Y:S01]  /*2e60*/  ULEA UR4, UR5, UR6, 0x3 ;  /* 0x0000000605047291 */ /* 0x000fe2000f8e18ff */
[----:B------:R-:W-:-:S08]  /*2e70*/  SHF.L.U32 R2, R12, 0x1f, RZ ;  /* 0x0000001f0c027819 */ /* 0x000fd000000006ff */
[----:B------:R-:W1:Y:S02]  /*2e80*/  SYNCS.PHASECHK.TRANS64 P0, [UR4+0x60], R2 ;  /* 0x00006002ff0075a7 */ /* 0x000e640008001004 */
[----:B-1----:R-:W-:Y:S05]  /*2e90*/  @P0 BRA `(.L_x_51) ;  /* 0x0000000000080947 */ /* 0x002fea0003800000 */
[----:B------:R-:W1:Y:S02]  /*2ea0*/  SYNCS.PHASECHK.TRANS64.TRYWAIT P0, [UR4+0x60], R2 ;  /* 0x00006002ff0075a7 */ /* 0x000e640008001104 */
[----:B-1----:R-:W-:Y:S05]  /*2eb0*/  @!P0 BRA `(.L_x_52) ;  /* 0x0000004800548947 */ /* 0x002fea0003800000 */
.L_x_51:
[----:B------:R-:W-:-:S04]  /*2ec0*/  UIADD3 UR7, UPT, UPT, UR5, 0x1, URZ ;  /* 0x0000000105077890 */ /* 0x000fc8000fffe0ff */
[----:B------:R-:W-:-:S04]  /*2ed0*/  UISETP.NE.AND UP0, UPT, UR7, 0x2, UPT ;  /* 0x000000020700788c */ /* 0x000fc8000bf05270 */
[----:B------:R-:W-:Y:S02]  /*2ee0*/  USEL UR8, URZ, 0x1, UP0 ;  /* 0x00000001ff087887 */ /* 0x000fe40008000000 */
[----:B------:R-:W-:-:S04]  /*2ef0*/  USEL UR7, UR7, URZ, UP0 ;  /* 0x000000ff07077287 */ /* 0x000fc80008000000 */
[----:B------:R-:W-:Y:S01]  /*2f00*/  ULEA UR7, UR7, UR6, 0x3 ;  /* 0x0000000607077291 */ /* 0x000fe2000f8e18ff */
[----:B-1----:R-:W-:-:S04]  /*2f10*/  LOP3.LUT R2, R12, UR8, RZ, 0x3c, !PT ;  /* 0x000000080c027c12 */ /* 0x002fc8000f8e3cff */
[----:B------:R-:W-:-:S04]  /*2f20*/  SHF.L.U32 R0, R2, 0x1f, RZ ;  /* 0x0000001f02007819 */ /* 0x000fc800000006ff */
[----:B------:R-:W1:Y:S02]  /*2f30*/  SYNCS.PHASECHK.TRANS64 P0, [UR7+0x60], R0 ;  /* 0x00006000ff0075a7 */ /* 0x000e640008001007 */
[----:B-1----:R-:W-:Y:S05]  /*2f40*/  @P0 EXIT ;  /* 0x000000000000094d */ /* 0x002fea0003800000 */
[----:B------:R-:W-:Y:S02]  /*2f50*/  SHF.L.U32 R2, R2, 0x1f, RZ ;  /* 0x0000001f02027819 */ /* 0x000fe400000006ff */
[----:B------:R-:W-:-:S07]  /*2f60*/  MOV R0, UR7 ;  /* 0x0000000700007c02 */ /* 0x000fce0008000f00 */
.L_x_53:
[----:B-1----:R1:W2:Y:S02]  /*2f70*/  SYNCS.PHASECHK.TRANS64.TRYWAIT P0, [R0+URZ+0x60], R2 ;  /* 0x00006002000075a7 */ /* 0x0022a400080011ff */
[----:B--2---:R-:W-:Y:S05]  /*2f80*/  @!P0 NANOSLEEP.SYNCS 0x989680 ;  /* 0x009896800000895d */ /* 0x004fea0003900000 */
[----:B------:R-:W2:Y:S02]  /*2f90*/  @!P0 SYNCS.PHASECHK.TRANS64 P0, [R0+URZ+0x60], R2 ;  /* 0x00006002000085a7 */ /* 0x000ea400080010ff */
[----:B--2---:R-:W-:Y:S05]  /*2fa0*/  @P0 EXIT ;  /* 0x000000000000094d */ /* 0x004fea0003800000 */
[----:B------:R-:W-:Y:S05]  /*2fb0*/  BRA `(.L_x_53) ;  /* 0xfffffffc00ec7947 */ /* 0x000fea000383ffff */
.L_x_46:
[----:B------:R-:W-:Y:S05]  /*2fc0*/  BRA.U UP4, `(.L_x_54) ;  /* 0x0000001104a47547 */ /* 0x000fea000b800000 */
[----:B------:R-:W1:Y:S01]  /*2fd0*/  S2UR UR7, SR_CgaCtaId ;  /* 0x00000000000779c3 */ /* 0x000e620000008800 */
[----:B------:R-:W-:Y:S01]  /*2fe0*/  UMOV UR4, 0x40 ;  /* 0x0000004000047882 */ /* 0x000fe20000000000 */
[----:B------:R-:W-:Y:S01]  /*2ff0*/  NOP ;  /* 0x0000000000007918 */ /* 0x000fe20000000000 */
[----:B------:R-:W-:Y:S01]  /*3000*/  UMOV UR6, 0x400 ;  /* 0x0000040000067882 */ /* 0x000fe20000000000 */
[----:B-1----:R-:W-:Y:S02]  /*3010*/  ULEA UR5, UR7, UR4, 0x18 ;  /* 0x0000000407057291 */ /* 0x002fe4000f8ec0ff */
[----:B------:R-:W-:-:S07]  /*3020*/  ULEA UR6, UR7, UR6, 0x18 ;  /* 0x0000000607067291 */ /* 0x000fce000f8ec0ff */
[----:B------:R-:W1:Y:S02]  /*3030*/  LDS.U8 R0, [UR5+0x1c] ;  /* 0x00001c05ff007984 */ /* 0x000e640008000000 */
[----:B-1----:R-:W-:-:S13]  /*3040*/  ISETP.NE.AND P0, PT, R0, RZ, PT ;  /* 0x000000ff0000720c */ /* 0x002fda0003f05270 */
[----:B------:R-:W-:Y:S05]  /*3050*/  @P0 BRA `(.L_x_55) ;  /* 0x0000000400080947 */ /* 0x000fea0003800000 */
[----:B------:R-:W-:Y:S02]  /*3060*/  UISETP.NE.U32.AND UP1, UPT, UR33, 0x1, UPT ;  /* 0x000000012100788c */ /* 0x000fe4000bf25070 */
[----:B------:R-:W-:-:S07]  /*3070*/  UIADD3 UR7, UPT, UPT, UR5, 0x8, URZ ;  /* 0x0000000805077890 */ /* 0x000fce000fffe0ff */
[----:B------:R-:W-:Y:S05]  /*3080*/  BRA.U !UP1, `(.L_x_56) ;  /* 0x00000001099c7547 */ /* 0x000fea000b800000 */
[----:B------:R-:W-:Y:S01]  /*3090*/  ELECT P0, URZ, PT ;  /* 0x0000000000ff782f */ /* 0x000fe20003800000 */
[----:B------:R-:W-:-:S12]  /*30a0*/  BSSY B0, `(.L_x_56) ;  /* 0x0000025000007945 */ /* 0x000fd80003800000 */
[----:B------:R-:W-:Y:S05]  /*30b0*/  @!P0 BRA `(.L_x_57) ;  /* 0x00000000008c8947 */ /* 0x000fea0003800000 */
[----:B------:R-:W-:-:S05]  /*30c0*/  UMOV UR4, 0x10 ;  /* 0x0000001000047882 */ /* 0x000fca0000000000 */
[----:B------:R-:W-:Y:S04]  /*30d0*/  DEPBAR.LE SB1, 0x36 ;  /* 0x00009d800000791a */ /* 0x000fe80000000000 */
[----:B------:R-:W1:Y:S02]  /*30e0*/  UTCATOMSWS.2CTA.FIND_AND_SET.ALIGN UP0, UR4, UR4 ;  /* 0x00000004000475e3 */ /* 0x000e640008200800 */
[----:B-1----:R-:W-:Y:S01]  /*30f0*/  MOV R10, UR4 ;  /* 0x00000004000a7c02 */ /* 0x002fe20008000f00 */
[----:B------:R-:W-:Y:S06]  /*3100*/  BRA.U UP0, `(.L_x_58) ;  /* 0x0000000100187547 */ /* 0x000fec000b800000 */
.L_x_59:
[----:B------:R-:W-:Y:S05]  /*3110*/  NANOSLEEP 0x64 ;  /* 0x000000640000795d */ /* 0x000fea0003800000 */
[----:B------:R-:W-:-:S05]  /*3120*/  UMOV UR4, 0x10 ;  /* 0x0000001000047882 */ /* 0x000fca0000000000 */
[----:B------:R-:W-:Y:S04]  /*3130*/  DEPBAR.LE SB1, 0x36 ;  /* 0x00009d800000791a */ /* 0x000fe80000000000 */
[----:B------:R-:W1:Y:S02]  /*3140*/  UTCATOMSWS.2CTA.FIND_AND_SET.ALIGN UP0, UR4, UR4 ;  /* 0x00000004000475e3 */ /* 0x000e640008200800 */
[----:B-1----:R-:W-:Y:S01]  /*3150*/  MOV R10, UR4 ;  /* 0x00000004000a7c02 */ /* 0x002fe20008000f00 */
[----:B------:R-:W-:Y:S05]  /*3160*/  BRA.U !UP0, `(.L_x_59) ;  /* 0xfffffffd08e87547 */ /* 0x000fea000b83ffff */
.L_x_58:
[----:B------:R-:W1:Y:S01]  /*3170*/  LDS R6, [UR5+0x10] ;  /* 0x00001005ff067984 */ /* 0x000e620008000800 */
[----:B------:R-:W-:Y:S01]  /*3180*/  IMAD.U32 R0, RZ, RZ, UR6 ;  /* 0x00000006ff007e24 */ /* 0x000fe2000f8e00ff */
[----:B------:R-:W-:-:S03]  /*3190*/  MOV R4, UR35 ;  /* 0x0000002300047c02 */ /* 0x000fc60008000f00 */
[----:B------:R-:W-:Y:S01]  /*31a0*/  VIADD R0, R0, 0x100 ;  /* 0x0000010000007836 */ /* 0x000fe20000000000 */
[----:B-1----:R-:W-:-:S04]  /*31b0*/  SHF.L.U32 R6, R6, 0x1f, RZ ;  /* 0x0000001f06067819 */ /* 0x002fc800000006ff */
[----:B------:R-:W1:Y:S02]  /*31c0*/  SYNCS.PHASECHK.TRANS64.TRYWAIT P0, [UR5+0x8], R6 ;  /* 0x00000806ff0075a7 */ /* 0x000e640008001105 */
[----:B-1----:R-:W-:Y:S05]  /*31d0*/  @P0 BRA `(.L_x_60) ;  /* 0x0000000000080947 */ /* 0x002fea0003800000 */
[----:B------:R-:W1:Y:S02]  /*31e0*/  SYNCS.PHASECHK.TRANS64.TRYWAIT P0, [UR5+0x8], R6 ;  /* 0x00000806ff0075a7 */ /* 0x000e640008001105 */
[----:B-1----:R-:W-:Y:S05]  /*31f0*/  @!P0 BRA `(.L_x_61) ;  /* 0x00000044009c8947 */ /* 0x002fea0003800000 */
.L_x_60:
[----:B------:R-:W-:Y:S01]  /*3200*/  PRMT R4, R4, 0x654, R0 ;  /* 0x0000065404047816 */ /* 0x000fe20000000000 */
[----:B------:R-:W-:Y:S01]  /*3210*/  HFMA2 R0, -RZ, RZ, 0, 5.9604644775390625e-08 ;  /* 0x00000001ff007431 */ /* 0x000fe200000001ff */
[----:B------:R-:W-:Y:S01]  /*3220*/  UPRMT UR4, UR35, 0x654, UR7 ;  /* 0x0000065423047896 */ /* 0x000fe20008000007 */
[----:B------:R-:W-:Y:S02]  /*3230*/  IMAD.MOV.U32 R8, RZ, RZ, 0xffff ;  /* 0x0000ffffff087424 */ /* 0x000fe400078e00ff */
[----:B-1----:R-:W-:Y:S02]  /*3240*/  IMAD.MOV.U32 R6, RZ, RZ, 0x4 ;  /* 0x00000004ff067424 */ /* 0x002fe400078e00ff */
[----:B------:R-:W-:Y:S01]  /*3250*/  IMAD.SHL.U32 R9, R10, 0x20, RZ ;  /* 0x000000200a097824 */ /* 0x000fe200078e00ff */
[----:B------:R-:W-:Y:S02]  /*3260*/  MOV R5, UR4 ;  /* 0x0000000400057c02 */ /* 0x000fe40008000f00 */
[-C--:B------:R-:W-:Y:S01]  /*3270*/  SHF.L.U32 R8, R8, R10.reuse, RZ ;  /* 0x0000000a08087219 */ /* 0x080fe200000006ff */
[----:B------:R1:W-:Y:S01]  /*3280*/  SYNCS.ARRIVE.TRANS64.RED RZ, [UR4], R6 ;  /* 0x00000006ffff79a7 */ /* 0x0003e20008000404 */
[----:B------:R-:W-:Y:S01]  /*3290*/  SHF.L.U32 R7, R0, R10, RZ ;  /* 0x0000000a00077219 */ /* 0x000fe200000006ff */
[----:B------:R1:W-:Y:S04]  /*32a0*/  STS [UR6+0x100], R9 ;  /* 0x00010009ff007988 */ /* 0x0003e80008000806 */
[----:B------:R1:W-:Y:S04]  /*32b0*/  STAS [R4.64], R10 ;  /* 0x0000000a04007dbd */ /* 0x0003e8000c0008ff */
[----:B------:R1:W-:Y:S04]  /*32c0*/  ATOMS.OR RZ, [UR5+0x14], R8 ;  /* 0x00001408ffff798c */ /* 0x0003e8000b000005 */
[----:B------:R1:W-:Y:S04]  /*32d0*/  ATOMS.OR RZ, [UR5+0x18], R7 ;  /* 0x00001807ffff798c */ /* 0x0003e8000b000005 */
[----:B------:R1:W-:Y:S02]  /*32e0*/  ATOMS.XOR RZ, [UR5+0x10], R0 ;  /* 0x00001000ffff798c */ /* 0x0003e4000b800005 */
.L_x_57:
[----:B------:R-:W-:Y:S05]  /*32f0*/  BSYNC B0 ;  /* 0x0000000000007941 */ /* 0x000fea0003800000 */
.L_x_56:
[----:B------:R-:W-:Y:S05]  /*3300*/  BRA.U UP1, `(.L_x_62) ;  /* 0x00000001016c7547 */ /* 0x000fea000b800000 */
[----:B------:R-:W-:-:S03]  /*3310*/  UMOV UR4, 0xffffffff ;  /* 0xffffffff00047882 */ /* 0x000fc60000000000 */
[----:B------:R-:W-:Y:S05]  /*3320*/  BRA.DIV UR4, `(.L_x_63) ;  /* 0x0000004604687947 */ /* 0x000fea000b800000 */
[----:B------:R-:W-:-:S13]  /*3330*/  ELECT P0, URZ, PT ;  /* 0x0000000000ff782f */ /* 0x000fda0003800000 */
.L_x_127:
[----:B------:R-:W-:Y:S05]  /*3340*/  @!P0 BRA `(.L_x_62) ;  /* 0x00000000005c8947 */ /* 0x000fea0003800000 */
[----:B-1----:R-:W1:Y:S02]  /*3350*/  LDS R4, [UR5+0x10] ;  /* 0x00001005ff047984 */ /* 0x002e640008000800 */
[----:B-1----:R-:W-:-:S04]  /*3360*/  SHF.L.U32 R4, R4, 0x1f, RZ ;  /* 0x0000001f04047819 */ /* 0x002fc800000006ff */
[----:B------:R-:W1:Y:S02]  /*3370*/  SYNCS.PHASECHK.TRANS64.TRYWAIT P0, [UR5+0x8], R4 ;  /* 0x00000804ff0075a7 */ /* 0x000e640008001105 */
[----:B-1----:R-:W-:Y:S05]  /*3380*/  @P0 BRA `(.L_x_64) ;  /* 0x0000000000080947 */ /* 0x002fea0003800000 */
[----:B------:R-:W1:Y:S02]  /*3390*/  SYNCS.PHASECHK.TRANS64.TRYWAIT P0, [UR5+0x8], R4 ;  /* 0x00000804ff0075a7 */ /* 0x000e640008001105 */
[----:B-1----:R-:W-:Y:S05]  /*33a0*/  @!P0 BRA `(.L_x_65) ;  /* 0x00000044006c8947 */ /* 0x002fea0003800000 */
.L_x_64:
[----:B------:R-:W2:Y:S01]  /*33b0*/  LDS R6, [UR6+0x100] ;  /* 0x00010006ff067984 */ /* 0x000ea20008000800 */
[----:B-1----:R-:W-:Y:S02]  /*33c0*/  HFMA2 R0, -RZ, RZ, 0, 5.9604644775390625e-08 ;  /* 0x00000001ff007431 */ /* 0x002fe400000001ff */
[----:B------:R-:W-:Y:S01]  /*33d0*/  IMAD.MOV.U32 R4, RZ, RZ, 0xffff ;  /* 0x0000ffffff047424 */ /* 0x000fe200078e00ff */
[----:B------:R-:W-:Y:S01]  /*33e0*/  UPRMT UR4, UR35, 0x654, UR7 ;  /* 0x0000065423047896 */ /* 0x000fe20008000007 */
[----:B--2---:R-:W-:-:S03]  /*33f0*/  IMAD.SHL.U32 R5, R6, 0x20, RZ ;  /* 0x0000002006057824 */ /* 0x004fc600078e00ff */
[-C--:B------:R-:W-:Y:S02]  /*3400*/  SHF.L.U32 R4, R4, R6.reuse, RZ ;  /* 0x0000000604047219 */ /* 0x080fe400000006ff */
[----:B------:R-:W-:Y:S01]  /*3410*/  SHF.L.U32 R6, R0, R6, RZ ;  /* 0x0000000600067219 */ /* 0x000fe200000006ff */
[----:B------:R2:W-:Y:S04]  /*3420*/  STS [UR6+0x100], R5 ;  /* 0x00010005ff007988 */ /* 0x0005e80008000806 */
[----:B------:R2:W-:Y:S04]  /*3430*/  ATOMS.OR RZ, [UR5+0x14], R4 ;  /* 0x00001404ffff798c */ /* 0x0005e8000b000005 */
[----:B------:R2:W-:Y:S01]  /*3440*/  ATOMS.OR RZ, [UR5+0x18], R6 ;  /* 0x00001806ffff798c */ /* 0x0005e2000b000005 */
[----:B------:R-:W-:Y:S03]  /*3450*/  SYNCS.ARRIVE.TRANS64.RED.A1T0 RZ, [UR4], RZ ;  /* 0x000000ffffff79a7 */ /* 0x000fe60008100404 */
[----:B------:R2:W-:Y:S01]  /*3460*/  ATOMS.XOR RZ, [UR5+0x10], R0 ;  /* 0x00001000ffff798c */ /* 0x0005e2000b800005 */
[----:B------:R-:W-:Y:S05]  /*3470*/  BRA `(.L_x_62) ;  /* 0x0000000000107947 */ /* 0x000fea0003800000 */
.L_x_55:
[----:B------:R-:W-:Y:S02]  /*3480*/  MOV R0, 0xffffffff ;  /* 0xffffffff00007802 */ /* 0x000fe40000000f00 */
[----:B------:R-:W-:-:S03]  /*3490*/  MOV R4, 0x34c0 ;  /* 0x000034c000047802 */ /* 0x000fc60000000f00 */
[----:B------:R1:W-:Y:S04]  /*34a0*/  STS [UR6+0x100], R0 ;  /* 0x00010000ff007988 */ /* 0x0003e80008000806 */
[----:B-1---5:R-:W-:Y:S05]  /*34b0*/  CALL.REL.NOINC `($__internal_1_$__cuda_sm10x_tcgen05_guardrail_trap_phase_invalid_during_alloc) ;  /* 0x0000004800747944 */ /* 0x022fea0003c00000 */
.L_x_62:
[----:B------:R-:W-:Y:S05]  /*34c0*/  WARPSYNC.ALL ;  /* 0x0000000000007948 */ /* 0x000fea0003800000 */
[----:B------:R-:W3:Y:S01]  /*34d0*/  S2UR UR4, SR_CgaCtaId ;  /* 0x00000000000479c3 */ /* 0x000ee20000008800 */
[----:B------:R-:W-:Y:S01]  /*34e0*/  UMOV UR17, 0x400 ;  /* 0x0000040000117882 */ /* 0x000fe20000000000 */
[----:B------:R-:W-:-:S06]  /*34f0*/  NOP ;  /* 0x0000000000007918 */ /* 0x000fcc0000000000 */
[----:B------:R-:W-:Y:S06]  /*3500*/  BAR.ARV 0x6, 0xa0 ;  /* 0x0182800000007b1d */ /* 0x000fec0000002000 */
[----:B------:R-:W4:Y:S01]  /*3510*/  LDCU UR6, c[0x0][0x38c] ;  /* 0x00007180ff0677ac */ /* 0x000f220008000800 */
[----:B------:R-:W-:Y:S01]  /*3520*/  LOP3.LUT R3, R3, 0xffff, RZ, 0xc0, !PT ;  /* 0x0000ffff03037812 */ /* 0x000fe200078ec0ff */
[----:B-1----:R-:W-:Y:S01]  /*3530*/  IMAD.MOV.U32 R9, RZ, RZ, 0x1 ;  /* 0x00000001ff097424 */ /* 0x002fe200078e00ff */
[----:B------:R-:W-:Y:S01]  /*3540*/  LOP3.LUT R2, R2, 0xffff, RZ, 0xc0, !PT ;  /* 0x0000ffff02027812 */ /* 0x000fe200078ec0ff */
[----:B------:R-:W-:Y:S01]  /*3550*/  IMAD.MOV.U32 R8, RZ, RZ, RZ ;  /* 0x000000ffff087224 */ /* 0x000fe200078e00ff */
[----:B------:R-:W-:Y:S01]  /*3560*/  R2UR UR20, R3 ;  /* 0x00000000031472ca */ /* 0x000fe200000e0000 */
[----:B------:R-:W-:Y:S01]  /*3570*/  UMOV UR24, URZ ;  /* 0x000000ff00187c82 */ /* 0x000fe20008000000 */
[----:B------:R-:W-:-:S02]  /*3580*/  R2UR UR30, R2 ;  /* 0x00000000021e72ca */ /* 0x000fc400000e0000 */
[----:B------:R-:W-:Y:S01]  /*3590*/  CS2R R2, SRZ ;  /* 0x0000000000027805 */ /* 0x000fe2000001ff00 */
[----:B------:R-:W-:Y:S01]  /*35a0*/  UMOV UR15, URZ ;  /* 0x000000ff000f7c82 */ /* 0x000fe20008000000 */
[----:B---3--:R-:W-:Y:S01]  /*35b0*/  ULEA UR17, UR4, UR17, 0x18 ;  /* 0x0000001104117291 */ /* 0x008fe2000f8ec0ff */
[----:B------:R-:W-:Y:S01]  /*35c0*/  UMOV UR14, URZ ;  /* 0x000000ff000e7c82 */ /* 0x000fe20008000000 */
[----:B------:R-:W-:Y:S02]  /*35d0*/  UISETP.NE.AND UP3, UPT, UR33, URZ, UPT ;  /* 0x000000ff2100728c */ /* 0x000fe4000bf65270 */
[----:B------:R-:W-:Y:S02]  /*35e0*/  UIADD3 UR5, UPT, UPT, UR17, 0x4400, URZ ;  /* 0x0000440011057890 */ /* 0x000fe4000fffe0ff */
[----:B------:R-:W-:-:S03]  /*35f0*/  UIADD3 UR4, UPT, UPT, UR17, 0xa400, URZ ;  /* 0x0000a40011047890 */ /* 0x000fc6000fffe0ff */
[----:B--2---:R-:W1:Y:S01]  /*3600*/  LDS R0, [UR17+0x100] ;  /* 0x00010011ff007984 */ /* 0x004e620008000800 */
[----:B----4-:R-:W-:Y:S02]  /*3610*/  UIADD3 UR6, UPT, UPT, UR6, 0x3f, URZ ;  /* 0x0000003f06067890 */ /* 0x010fe4000fffe0ff */
[----:B------:R-:W-:Y:S02]  /*3620*/  USHF.R.U32.HI UR5, URZ, 0x4, UR5 ;  /* 0x00000004ff057899 */ /* 0x000fe40008011605 */
[----:B------:R-:W-:Y:S02]  /*3630*/  USHF.R.S32.HI UR25, URZ, 0x1f, UR6 ;  /* 0x0000001fff197899 */ /* 0x000fe40008011406 */
[----:B------:R-:W-:Y:S02]  /*3640*/  USHF.R.U32.HI UR4, URZ, 0x4, UR4 ;  /* 0x00000004ff047899 */ /* 0x000fe40008011604 */
[----:B------:R-:W-:Y:S02]  /*3650*/  ULEA.HI UR25, UR25, UR6, URZ, 0x6 ;  /* 0x0000000619197291 */ /* 0x000fe4000f8f30ff */
[----:B------:R-:W-:-:S02]  /*3660*/  ULOP3.LUT UR5, UR5, 0x3fff, URZ, 0xc0, !UPT ;  /* 0x00003fff05057892 */ /* 0x000fc4000f8ec0ff */
[----:B------:R-:W-:Y:S02]  /*3670*/  USHF.R.S32.HI UR25, URZ, 0x6, UR25 ;  /* 0x00000006ff197899 */ /* 0x000fe40008011419 */
[----:B------:R-:W-:Y:S02]  /*3680*/  ULOP3.LUT UR22, UR4, 0x3fff, URZ, 0xc0, !UPT ;  /* 0x00003fff04167892 */ /* 0x000fe4000f8ec0ff */
[----:B------:R-:W-:Y:S02]  /*3690*/  UISETP.LT.AND UP0, UPT, UR25, 0x1, UPT ;  /* 0x000000011900788c */ /* 0x000fe4000bf01270 */
[----:B------:R-:W-:Y:S02]  /*36a0*/  ULOP3.LUT UR21, UR5, 0x10000, URZ, 0xfc, !UPT ;  /* 0x0001000005157892 */ /* 0x000fe4000f8efcff */
[----:B------:R-:W-:Y:S02]  /*36b0*/  ULOP3.LUT UR22, UR22, 0x10000, URZ, 0xfc, !UPT ;  /* 0x0001000016167892 */ /* 0x000fe4000f8efcff */
[----:B------:R-:W-:Y:S01]  /*36c0*/  USEL UR31, UR25, 0x1, !UP0 ;  /* 0x00000001191f7887 */ /* 0x000fe2000c000000 */
[----:B------:R-:W-:Y:S01]  /*36d0*/  UMOV UR28, 0x0 ;  /* 0x00000000001c7882 */ /* 0x000fe20000000000 */
[----:B------:R-:W-:Y:S01]  /*36e0*/  UMOV UR29, 0x10100010 ;  /* 0x10100010001d7882 */ /* 0x000fe20000000000 */
[----:B------:R-:W-:Y:S01]  /*36f0*/  UMOV UR26, 0x0 ;  /* 0x00000000001a7882 */ /* 0x000fe20000000000 */
[----:B------:R-:W-:Y:S01]  /*3700*/  UMOV UR27, 0x10100010 ;  /* 0x10100010001b7882 */ /* 0x000fe20000000000 */
[----:B-1----:R-:W-:-:S15]  /*3710*/  R2UR UR32, R0 ;  /* 0x00000000002072ca */ /* 0x002fde00000e0000 */
.L_x_73:
[C---:B------:R-:W-:Y:S02]  /*3720*/  LEA R0, R8.reuse, UR17, 0x3 ;  /* 0x0000001108007c11 */ /* 0x040fe4000f8e18ff */
[----:B------:R-:W-:Y:S02]  /*3730*/  SHF.L.U32 R4, R3, 0x1f, RZ ;  /* 0x0000001f03047819 */ /* 0x000fe400000006ff */
[----:B------:R-:W-:Y:S02]  /*3740*/  LEA R5, R8, UR17, 0x4 ;  /* 0x0000001108057c11 */ /* 0x000fe4000f8e20ff */
[----:B------:R-:W1:Y:S02]  /*3750*/  SYNCS.PHASECHK.TRANS64.TRYWAIT P0, [R0+URZ+0x50], R4 ;  /* 0x00005004000075a7 */ /* 0x000e6400080011ff */
[----:B-1-3--:R-:W-:Y:S05]  /*3760*/  @!P0 BRA `(.L_x_66) ;  /* 0x0000004000948947 */ /* 0x00afea0003800000 */
.L_x_128:
[----:B-1----:R-:W1:Y:S01]  /*3770*/  LDS.128 R4, [R5+0xe0] ;  /* 0x0000e00005047984 */ /* 0x002e620000000c00 */
[----:B------:R-:W-:Y:S02]  /*3780*/  VIADD R0, R0, 0x60 ;  /* 0x0000006000007836 */ /* 0x000fe40000000000 */
[----:B------:R-:W-:Y:S01]  /*3790*/  VIADD R8, R8, 0x1 ;  /* 0x0000000108087836 */ /* 0x000fe20000000000 */
[----:B------:R-:W-:Y:S01]  /*37a0*/  @!PT LDS RZ, [RZ] ;  /* 0x00000000fffff984 */ /* 0x000fe20000000800 */
[----:B------:R-:W-:Y:S01]  /*37b0*/  @!PT LDS RZ, [RZ] ;  /* 0x00000000fffff984 */ /* 0x000fe20000000800 */
[----:B------:R-:W-:Y:S01]  /*37c0*/  @!PT LDS RZ, [RZ] ;  /* 0x00000000fffff984 */ /* 0x000fe20000000800 */
[----:B------:R-:W-:Y:S01]  /*37d0*/  @!PT LDS RZ, [RZ] ;  /* 0x00000000fffff984 */ /* 0x000fe20000000800 */
[----:B------:R2:W-:Y:S06]  /*37e0*/  MEMBAR.ALL.CTA ;  /* 0x0000000000007992 */ /* 0x0005ec0000008000 */
[----:B--2---:R-:W2:Y:S01]  /*37f0*/  FENCE.VIEW.ASYNC.S ;  /* 0x00000000000073c6 */ /* 0x004ea20000000000 */
[----:B------:R-:W-:-:S04]  /*3800*/  PRMT R0, RZ, 0x654, R0 ;  /* 0x00000654ff007816 */ /* 0x000fc80000000000 */
[----:B--2---:R2:W-:Y:S01]  /*3810*/  SYNCS.ARRIVE.TRANS64.RED.A1T0 RZ, [R0+URZ], RZ ;  /* 0x000000ff00ff79a7 */ /* 0x0045e200081004ff */
[----:B-1----:R-:W-:Y:S01]  /*3820*/  LOP3.LUT P1, RZ, R6, 0x1, RZ, 0xc0, !PT ;  /* 0x0000000106ff7812 */ /* 0x002fe2000782c0ff */
[----:B--2---:R-:W-:-:S12]  /*3830*/  BRA.U UP3, `(.L_x_67) ;  /* 0x0000000103e07547 */ /* 0x004fd8000b800000 */
[----:B------:R-:W1:Y:S01]  /*3840*/  LDCU UR4, c[0x0][0x38c] ;  /* 0x00007180ff0477ac */ /* 0x000e620008000800 */
[----:B------:R-:W-:Y:S02]  /*3850*/  PLOP3.LUT P2, PT, PT, PT, PT, 0x80, 0x8 ;  /* 0x000000000008781c */ /* 0x000fe40003f4f070 */
[----:B------:R-:W-:Y:S01]  /*3860*/  SHF.L.U32 R4, R9, 0x1f, RZ ;  /* 0x0000001f09047819 */ /* 0x000fe200000006ff */
[----:B------:R-:W-:Y:S02]  /*3870*/  ULEA UR23, UR24, UR17, 0x3 ;  /* 0x0000001118177291 */ /* 0x000fe4000f8e18ff */
[----:B------:R-:W-:Y:S02]  /*3880*/  ULEA UR18, UR24, UR32, 0x6 ;  /* 0x0000002018127291 */ /* 0x000fe4000f8e30ff */
[----:B-1----:R-:W-:-:S06]  /*3890*/  UISETP.GE.AND UP0, UPT, UR4, 0x1, UPT ;  /* 0x000000010400788c */ /* 0x002fcc000bf06270 */
[----:B------:R-:W-:-:S05]  /*38a0*/  PLOP3.LUT P0, PT, PT, PT, UP0, 0x80, 0x8 ;  /* 0x000000000008781c */ /* 0x000fca0003f0f008 */
[----:B------:R-:W-:-:S08]  /*38b0*/  @UP0 ULEA UR4, UR15, UR17, 0x3 ;  /* 0x000000110f040291 */ /* 0x000fd0000f8e18ff */
[----:B------:R-:W-:-:S04]  /*38c0*/  @P0 SHF.L.U32 R0, R2, 0x1f, RZ ;  /* 0x0000001f02000819 */ /* 0x000fc800000006ff */
[----:B------:R1:W2:Y:S01]  /*38d0*/  @P0 SYNCS.PHASECHK.TRANS64.TRYWAIT P2, [UR4], R0 ;  /* 0x00000000ff0005a7 */ /* 0x0002a20008041104 */
[----:B------:R-:W3:Y:S02]  /*38e0*/  SYNCS.PHASECHK.TRANS64.TRYWAIT P0, [UR23+0x90], R4 ;  /* 0x00009004ff0075a7 */ /* 0x000ee40008001117 */
[----:B-123--:R-:W-:Y:S05]  /*38f0*/  @!P0 BRA `(.L_x_68) ;  /* 0x0000004000448947 */ /* 0x00efea0003800000 */
.L_x_130:
[----:B------:R-:W-:Y:S01]  /*3900*/  UMOV UR19, UR14 ;  /* 0x0000000e00137c82 */ /* 0x000fe20008000000 */
[----:B------:R-:W-:Y:S05]  /*3910*/  BRA.U !UP0, `(.L_x_69) ;  /* 0x0000000108987547 */ /* 0x000fea000b800000 */
[----:B------:R-:W-:Y:S02]  /*3920*/  UIADD3 UR19, UPT, UPT, UR31, UR14, URZ ;  /* 0x0000000e1f137290 */ /* 0x000fe4000fffe0ff */
[----:B------:R-:W-:Y:S01]  /*3930*/  UPLOP3.LUT UP2, UPT, UPT, UPT, UPT, 0x40, 0x4 ;  /* 0x000000000004789c */ /* 0x000fe20003f4e870 */
[----:B------:R-:W-:Y:S01]  /*3940*/  UMOV UR16, UR25 ;  /* 0x0000001900107c82 */ /* 0x000fe20008000000 */
[----:B------:R-:W-:-:S09]  /*3950*/  UMOV UR6, UR15 ;  /* 0x0000000f00067c82 */ /* 0x000fd20008000000 */
.L_x_72:
[----:B--2---:R-:W-:Y:S01]  /*3960*/  ULEA UR5, UR6, UR17, 0x3 ;  /* 0x0000001106057291 */ /* 0x004fe2000f8e18ff */
[----:B---3--:R-:W-:Y:S11]  /*3970*/  @P2 BRA `(.L_x_70) ;  /* 0x00000000000c2947 */ /* 0x008ff60003800000 */
[----:B-1----:R-:W-:Y:S04]  /*3980*/  SHF.L.U32 R4, R2, 0x1f, RZ ;  /* 0x0000001f02047819 */ /* 0x002fe800000006ff */
[----:B------:R-:W1:Y:S02]  /*3990*/  SYNCS.PHASECHK.TRANS64.TRYWAIT P0, [UR5], R4 ;  /* 0x00000004ff0075a7 */ /* 0x000e640008001105 */
[----:B-1----:R-:W-:Y:S05]  /*39a0*/  @!P0 BRA `(.L_x_71) ;  /* 0x0000004000308947 */ /* 0x002fea0003800000 */
.L_x_70:
[----:B------:R-:W-:Y:S01]  /*39b0*/  UISETP.NE.AND UP0, UPT, UR16, 0x1, UPT ;  /* 0x000000011000788c */ /* 0x000fe2000bf05270 */
[----:B------:R-:W-:Y:S01]  /*39c0*/  PLOP3.LUT P2, PT, PT, PT, PT, 0x80, 0x8 ;  /* 0x000000000008781c */ /* 0x000fe20003f4f070 */
[----:B------:R-:W-:Y:S02]  /*39d0*/  UIADD3 UR4, UPT, UPT, UR6, 0x1, URZ ;  /* 0x0000000106047890 */ /* 0x000fe4000fffe0ff */
[----:B------:R-:W-:Y:S02]  /*39e0*/  ULEA UR12, UR6, UR22, 0x7 ;  /* 0x00000016060c7291 */ /* 0x000fe4000f8e38ff */
[----:B------:R-:W-:Y:S01]  /*39f0*/  UISETP.NE.AND UP1, UPT, UR4, 0x3, UPT ;  /* 0x000000030400788c */ /* 0x000fe2000bf25270 */
[----:B------:R-:W-:Y:S01]  /*3a00*/  PLOP3.LUT P0, PT, PT, PT, UP0, 0x80, 0x8 ;  /* 0x000000000008781c */ /* 0x000fe20003f0f008 */
[----:B------:R-:W-:Y:S02]  /*3a10*/  UIADD3 UR10, UPT, UPT, UR12, 0x2, URZ ;  /* 0x000000020c0a7890 */ /* 0x000fe4000fffe0ff */
[----:B------:R-:W-:Y:S02]  /*3a20*/  USEL UR7, URZ, 0x1, UP1 ;  /* 0x00000001ff077887 */ /* 0x000fe40008800000 */
[----:B------:R-:W-:Y:S02]  /*3a30*/  USEL UR15, UR4, URZ, UP1 ;  /* 0x000000ff040f7287 */ /* 0x000fe40008800000 */
[----:B------:R-:W-:Y:S02]  /*3a40*/  UIADD3 UR14, UPT, UPT, UR14, 0x1, URZ ;  /* 0x000000010e0e7890 */ /* 0x000fe4000fffe0ff */
[----:B------:R-:W-:Y:S01]  /*3a50*/  @UP0 ULEA UR4, UR15, UR17, 0x3 ;  /* 0x000000110f040291 */ /* 0x000fe2000f8e18ff */
[----:B------:R-:W-:Y:S01]  /*3a60*/  LOP3.LUT R2, R2, UR7, RZ, 0x3c, !PT ;  /* 0x0000000702027c12 */ /* 0x000fe2000f8e3cff */
[----:B------:R-:W-:Y:S01]  /*3a70*/  UIADD3 UR7, UPT, UPT, UR5, 0x18, URZ ;  /* 0x0000001805077890 */ /* 0x000fe2000fffe0ff */
[----:B------:R-:W-:Y:S02]  /*3a80*/  UMOV UR13, 0x80004020 ;  /* 0x80004020000d7882 */ /* 0x000fe40000000000 */
[----:B-1----:R-:W-:Y:S01]  /*3a90*/  @P0 SHF.L.U32 R0, R2, 0x1f, RZ ;  /* 0x0000001f02000819 */ /* 0x002fe200000006ff */
[----:B------:R-:W-:Y:S01]  /*3aa0*/  UMOV UR5, 0x80004020 ;  /* 0x8000402000057882 */ /* 0x000fe20000000000 */
[----:B------:R-:W-:Y:S01]  /*3ab0*/  UMOV UR11, 0x80004020 ;  /* 0x80004020000b7882 */ /* 0x000fe20000000000 */
[----:B------:R-:W-:Y:S01]  /*3ac0*/  UMOV UR9, 0x80004020 ;  /* 0x8000402000097882 */ /* 0x000fe20000000000 */
[----:B------:R2:W3:Y:S01]  /*3ad0*/  @P0 SYNCS.PHASECHK.TRANS64.TRYWAIT P2, [UR4], R0 ;  /* 0x00000000ff0005a7 */ /* 0x0004e20008041104 */
[----:B------:R-:W-:Y:S02]  /*3ae0*/  ULEA UR4, UR6, UR21, 0x9 ;  /* 0x0000001506047291 */ /* 0x000fe4000f8e48ff */
[----:B------:R-:W-:Y:S02]  /*3af0*/  UISETP.NE.AND UP0, UPT, UR14, UR19, UPT ;  /* 0x000000130e00728c */ /* 0x000fe4000bf05270 */
[----:B------:R-:W-:Y:S02]  /*3b00*/  UIADD3 UR8, UPT, UPT, UR4, 0x2, URZ ;  /* 0x0000000204087890 */ /* 0x000fe4000fffe0ff */
[----:B------:R-:W-:Y:S01]  /*3b10*/  UIADD3 UR16, UPT, UPT, UR16, -0x1, URZ ;  /* 0xffffffff10107890 */ /* 0x000fe2000fffe0ff */
[----:B------:R-:W-:Y:S02]  /*3b20*/  UMOV UR6, UR15 ;  /* 0x0000000f00067c82 */ /* 0x000fe40008000000 */
[----:B------:R2:W-:Y:S01]  /*3b30*/  UTCQMMA.2CTA gdesc[UR4], gdesc[UR12], tmem[UR18], tmem[UR28], idesc[UR29], UP2 ;  /* 0x00ff1c0c040075ea */ /* 0x0005e20009200312 */
[----:B------:R-:W-:Y:S03]  /*3b40*/  UPLOP3.LUT UP2, UPT, UPT, UPT, UPT, 0x80, 0x8 ;  /* 0x000000000008789c */ /* 0x000fe60003f4f070 */
[----:B------:R2:W-:Y:S01]  /*3b50*/  UTCQMMA.2CTA gdesc[UR8], gdesc[UR10], tmem[UR18], tmem[UR26], idesc[UR27], UPT ;  /* 0x00ff1a0a080075ea */ /* 0x0005e2000ba00312 */
[----:B------:R2:W-:Y:S01]  /*3b60*/  UTCBAR.2CTA.MULTICAST [UR7], URZ, UR20 ;  /* 0x000000ff070073e9 */ /* 0x0005e20008200814 */
[----:B------:R-:W-:Y:S06]  /*3b70*/  BRA.U UP0, `(.L_x_72) ;  /* 0xfffffffd00787547 */ /* 0x000fec000b83ffff */
.L_x_69:
[----:B--2---:R-:W-:Y:S01]  /*3b80*/  UIADD3 UR4, UPT, UPT, UR23, 0x70, URZ ;  /* 0x0000007017047890 */ /* 0x004fe2000fffe0ff */
[----:B------:R-:W-:-:S08]  /*3b90*/  UMOV UR14, UR19 ;  /* 0x00000013000e7c82 */ /* 0x000fd00008000000 */
[----:B------:R2:W-:Y:S01]  /*3ba0*/  UTCBAR.2CTA.MULTICAST [UR4], URZ, UR30 ;  /* 0x000000ff040073e9 */ /* 0x0005e2000820081e */
[----:B------:R-:W-:Y:S02]  /*3bb0*/  NOP ;  /* 0x0000000000007918 */ /* 0x000fe40000000000 */
.L_x_67:
[----:B--2---:R-:W-:Y:S01]  /*3bc0*/  UIADD3 UR4, UPT, UPT, UR24, 0x1, URZ ;  /* 0x0000000118047890 */ /* 0x004fe2000fffe0ff */
[----:B------:R-:W-:-:S03]  /*3bd0*/  ISETP.NE.AND P0, PT, R8, 0x2, PT ;  /* 0x000000020800780c */ /* 0x000fc60003f05270 */
[----:B------:R-:W-:Y:S01]  /*3be0*/  UISETP.NE.AND UP0, UPT, UR4, 0x4, UPT ;  /* 0x000000040400788c */ /* 0x000fe2000bf05270 */
[----:B-1----:R-:W-:Y:S02]  /*3bf0*/  SEL R0, RZ, 0x1, P0 ;  /* 0x00000001ff007807 */ /* 0x002fe40000000000 */
[----:B------:R-:W-:Y:S01]  /*3c00*/  SEL R8, R8, RZ, P0 ;  /* 0x000000ff08087207 */ /* 0x000fe20000000000 */
[----:B------:R-:W-:Y:S01]  /*3c10*/  USEL UR5, URZ, 0x1, UP0 ;  /* 0x00000001ff057887 */ /* 0x000fe20008000000 */
[----:B------:R-:W-:Y:S01]  /*3c20*/  LOP3.LUT R3, R3, R0, RZ, 0x3c, !PT ;  /* 0x0000000003037212 */ /* 0x000fe200078e3cff */
[----:B------:R-:W-:-:S04]  /*3c30*/  USEL UR24, UR4, URZ, UP0 ;  /* 0x000000ff04187287 */ /* 0x000fc80008000000 */
[----:B------:R-:W-:Y:S01]  /*3c40*/  LOP3.LUT R9, R9, UR5, RZ, 0x3c, !PT ;  /* 0x0000000509097c12 */ /* 0x000fe2000f8e3cff */
[----:B------:R-:W-:Y:S07]  /*3c50*/  @P1 BRA `(.L_x_73) ;  /* 0xfffffff800b01947 */ /* 0x000fee000383ffff */
[----:B------:R-:W1:Y:S01]  /*3c60*/  S2UR UR8, SR_CgaCtaId ;  /* 0x00000000000879c3 */ /* 0x000e620000008800 */
[----:B------:R-:W-:Y:S01]  /*3c70*/  ELECT P0, URZ, PT ;  /* 0x0000000000ff782f */ /* 0x000fe20003800000 */
[----:B------:R-:W-:Y:S01]  /*3c80*/  HFMA2 R0, -RZ, RZ, 0, 5.9604644775390625e-08 ;  /* 0x00000001ff007431 */ /* 0x000fe200000001ff */
[----:B------:R-:W-:-:S05]  /*3c90*/  UMOV UR4, 0x40 ;  /* 0x0000004000047882 */ /* 0x000fca0000000000 */
[----:B------:R-:W-:Y:S01]  /*3ca0*/  UVIRTCOUNT.DEALLOC.SMPOOL 0x80 ;  /* 0x000000800000784c */ /* 0x000fe20000000000 */
[----:B------:R-:W-:Y:S02]  /*3cb0*/  UISETP.NE.AND UP1, UPT, UR33, URZ, UPT ;  /* 0x000000ff2100728c */ /* 0x000fe4000bf25270 */
[----:B-1----:R-:W-:-:S09]  /*3cc0*/  ULEA UR8, UR8, UR4, 0x18 ;  /* 0x0000000408087291 */ /* 0x002fd2000f8ec0ff */
[----:B------:R1:W-:Y:S01]  /*3cd0*/  @P0 STS.U8 [UR8+0x1c], R0 ;  /* 0x00001c00ff000988 */ /* 0x0003e20008000008 */
[----:B------:R-:W-:Y:S05]  /*3ce0*/  BRA.U UP1, `(.L_x_74) ;  /* 0x0000000101a07547 */ /* 0x000fea000b800000 */
[----:B------:R-:W-:Y:S01]  /*3cf0*/  UIADD3 UR7, UPT, UPT, UR17, 0x90, URZ ;  /* 0x0000009011077890 */ /* 0x000fe2000fffe0ff */
[----:B------:R-:W-:-:S03]  /*3d00*/  SHF.L.U32 R2, R9, 0x1f, RZ ;  /* 0x0000001f09027819 */ /* 0x000fc600000006ff */
[----:B------:R-:W-:-:S09]  /*3d10*/  ULEA UR4, UR24, UR7, 0x3 ;  /* 0x0000000718047291 */ /* 0x000fd2000f8e18ff */
[----:B------:R-:W2:Y:S02]  /*3d20*/  SYNCS.PHASECHK.TRANS64.TRYWAIT P0, [UR4], R2 ;  /* 0x00000002ff0075a7 */ /* 0x000ea40008001104 */
[----:B--2---:R-:W-:Y:S05]  /*3d30*/  @!P0 BRA `(.L_x_75) ;  /* 0x0000003c00648947 */ /* 0x004fea0003800000 */
.L_x_133:
[----:B------:R-:W-:-:S04]  /*3d40*/  UIADD3 UR4, UPT, UPT, UR24, 0x1, URZ ;  /* 0x0000000118047890 */ /* 0x000fc8000fffe0ff */
[----:B------:R-:W-:-:S04]  /*3d50*/  UISETP.NE.AND UP0, UPT, UR4, 0x4, UPT ;  /* 0x000000040400788c */ /* 0x000fc8000bf05270 */
[----:B------:R-:W-:Y:S02]  /*3d60*/  USEL UR6, URZ, 0x1, UP0 ;  /* 0x00000001ff067887 */ /* 0x000fe40008000000 */
[----:B------:R-:W-:-:S04]  /*3d70*/  USEL UR4, UR4, URZ, UP0 ;  /* 0x000000ff04047287 */ /* 0x000fc80008000000 */
[----:B------:R-:W-:Y:S01]  /*3d80*/  ULEA UR5, UR4, UR7, 0x3 ;  /* 0x0000000704057291 */ /* 0x000fe2000f8e18ff */
[----:B-1----:R-:W-:-:S04]  /*3d90*/  LOP3.LUT R2, R9, UR6, RZ, 0x3c, !PT ;  /* 0x0000000609027c12 */ /* 0x002fc8000f8e3cff */
[----:B------:R-:W-:-:S04]  /*3da0*/  SHF.L.U32 R3, R2, 0x1f, RZ ;  /* 0x0000001f02037819 */ /* 0x000fc800000006ff */
[----:B------:R-:W1:Y:S02]  /*3db0*/  SYNCS.PHASECHK.TRANS64.TRYWAIT P0, [UR5], R3 ;  /* 0x00000003ff0075a7 */ /* 0x000e640008001105 */
[----:B-1----:R-:W-:Y:S05]  /*3dc0*/  @!P0 BRA `(.L_x_76) ;  /* 0x0000003c00588947 */ /* 0x002fea0003800000 */
.L_x_135:
        /* <DEDUP_REMOVED lines=9> */
.L_x_137:
[----:B------:R-:W-:-:S04]  /*3e60*/  UIADD3 UR4, UPT, UPT, UR4, 0x1, URZ ;  /* 0x0000000104047890 */ /* 0x000fc8000fffe0ff */
[----:B------:R-:W-:-:S04]  /*3e70*/  UISETP.NE.AND UP0, UPT, UR4, 0x4, UPT ;  /* 0x000000040400788c */ /* 0x000fc8000bf05270 */
[----:B------:R-:W-:Y:S02]  /*3e80*/  USEL UR5, URZ, 0x1, UP0 ;  /* 0x00000001ff057887 */ /* 0x000fe40008000000 */
[----:B------:R-:W-:-:S04]  /*3e90*/  USEL UR4, UR4, URZ, UP0 ;  /* 0x000000ff04047287 */ /* 0x000fc80008000000 */
[----:B------:R-:W-:Y:S01]  /*3ea0*/  ULEA UR4, UR4, UR7, 0x3 ;  /* 0x0000000704047291 */ /* 0x000fe2000f8e18ff */
[----:B------:R-:W-:-:S04]  /*3eb0*/  LOP3.LUT R2, R2, UR5, RZ, 0x3c, !PT ;  /* 0x0000000502027c12 */ /* 0x000fc8000f8e3cff */
[----:B------:R-:W-:Y:S01]  /*3ec0*/  SHF.L.U32 R2, R2, 0x1f, RZ ;  /* 0x0000001f02027819 */ /* 0x000fe200000006ff */
[----:B-1----:R-:W-:-:S04]  /*3ed0*/  IMAD.U32 R0, RZ, RZ, UR4 ;  /* 0x00000004ff007e24 */ /* 0x002fc8000f8e00ff */
[----:B------:R1:W2:Y:S03]  /*3ee0*/  SYNCS.PHASECHK.TRANS64.TRYWAIT P0, [R0+URZ], R2 ;  /* 0x00000002000075a7 */ /* 0x0002a600080011ff */
[----:B--2---:R-:W-:Y:S05]  /*3ef0*/  @!P0 NANOSLEEP.SYNCS 0x989680 ;  /* 0x009896800000895d */ /* 0x004fea0003900000 */
[----:B------:R-:W2:Y:S02]  /*3f00*/  @!P0 SYNCS.PHASECHK.TRANS64 P0, [R0+URZ], R2 ;  /* 0x00000002000085a7 */ /* 0x000ea400080010ff */
[----:B--2---:R-:W-:Y:S05]  /*3f10*/  @P0 BRA `(.L_x_78) ;  /* 0x0000000000200947 */ /* 0x004fea0003800000 */
.L_x_79:
[----:B--2---:R2:W4:Y:S02]  /*3f20*/  SYNCS.PHASECHK.TRANS64.TRYWAIT P0, [R0+URZ], R2 ;  /* 0x00000002000075a7 */ /* 0x00452400080011ff */
[----:B----4-:R-:W-:Y:S05]  /*3f30*/  @!P0 NANOSLEEP.SYNCS 0x989680 ;  /* 0x009896800000895d */ /* 0x010fea0003900000 */
[----:B------:R-:W4:Y:S02]  /*3f40*/  @!P0 SYNCS.PHASECHK.TRANS64 P0, [R0+URZ], R2 ;  /* 0x00000002000085a7 */ /* 0x000f2400080010ff */
[----:B----4-:R-:W-:Y:S05]  /*3f50*/  @!P0 BRA `(.L_x_79) ;  /* 0xfffffffc00f08947 */ /* 0x010fea000383ffff */
[----:B------:R-:W-:Y:S05]  /*3f60*/  BRA `(.L_x_78) ;  /* 0x00000000000c7947 */ /* 0x000fea0003800000 */
.L_x_74:
[----:B------:R-:W-:-:S04]  /*3f70*/  UIADD3 UR4, UPT, UPT, UR17, 0xd0, URZ ;  /* 0x000000d011047890 */ /* 0x000fc8000fffe0ff */
[----:B------:R-:W-:-:S09]  /*3f80*/  UPRMT UR4, UR35, 0x654, UR4 ;  /* 0x0000065423047896 */ /* 0x000fd20008000004 */
[----:B------:R-:W-:Y:S03]  /*3f90*/  SYNCS.ARRIVE.TRANS64.RED.A1T0 RZ, [UR4], RZ ;  /* 0x000000ffffff79a7 */ /* 0x000fe60008100404 */
.L_x_78:
[----:B-12---:R-:W-:Y:S01]  /*3fa0*/  SHF.L.U32 R2, RZ, 0x1f, RZ ;  /* 0x0000001fff027819 */ /* 0x006fe200000006ff */
[----:B------:R-:W-:Y:S01]  /*3fb0*/  UIADD3 UR4, UPT, UPT, UR17, 0xd0, URZ ;  /* 0x000000d011047890 */ /* 0x000fe2000fffe0ff */
[----:B------:R-:W-:Y:S02]  /*3fc0*/  PLOP3.LUT P0, PT, PT, PT, UP1, 0x80, 0x8 ;  /* 0x000000000008781c */ /* 0x000fe40003f0f018 */
[----:B------:R-:W1:Y:S02]  /*3fd0*/  SYNCS.PHASECHK.TRANS64.TRYWAIT P1, [UR17+0xd0], R2 ;  /* 0x0000d002ff0075a7 */ /* 0x000e640008021111 */
[----:B-1----:R-:W-:Y:S09]  /*3fe0*/  @!P1 BRA `(.L_x_80) ;  /* 0x0000003c00009947 */ /* 0x002ff20003800000 */
.L_x_139:
[----:B------:R-:W-:Y:S01]  /*3ff0*/  @!UP1 UPRMT UR4, UR35, 0x654, UR4 ;  /* 0x0000065423049896 */ /* 0x000fe20008000004 */
[----:B------:R-:W-:Y:S01]  /*4000*/  UMOV UR5, 0xffff ;  /* 0x0000ffff00057882 */ /* 0x000fe20000000000 */
[----:B------:R-:W-:-:S07]  /*4010*/  UMOV UR6, 0x1 ;  /* 0x0000000100067882 */ /* 0x000fce0000000000 */
[----:B------:R-:W-:Y:S01]  /*4020*/  @!P0 SYNCS.ARRIVE.TRANS64.RED.A1T0 RZ, [UR4], RZ ;  /* 0x000000ffffff89a7 */ /* 0x000fe20008100404 */
[----:B------:R-:W-:Y:S01]  /*4030*/  NOP ;  /* 0x0000000000007918 */ /* 0x000fe20000000000 */
[----:B-1----:R-:W1:Y:S01]  /*4040*/  LDS R0, [UR8+0x14] ;  /* 0x00001408ff007984 */ /* 0x002e620008000800 */
[----:B------:R-:W-:-:S04]  /*4050*/  ULOP3.LUT UR4, UR32, 0xffff, URZ, 0xc0, !UPT ;  /* 0x0000ffff20047892 */ /* 0x000fc8000f8ec0ff */
[----:B------:R-:W-:-:S04]  /*4060*/  USHF.R.U32.HI UR4, URZ, 0x5, UR4 ;  /* 0x00000005ff047899 */ /* 0x000fc80008011604 */
[----:B------:R-:W-:Y:S02]  /*4070*/  USHF.L.U32 UR5, UR5, UR4, URZ ;  /* 0x0000000405057299 */ /* 0x000fe400080006ff */
[----:B------:R-:W-:-:S04]  /*4080*/  USHF.L.U32 UR4, UR6, UR4, URZ ;  /* 0x0000000406047299 */ /* 0x000fc800080006ff */
[----:B-1----:R-:W-:-:S04]  /*4090*/  LOP3.LUT R0, R0, UR5, RZ, 0xc0, !PT ;  /* 0x0000000500007c12 */ /* 0x002fc8000f8ec0ff */
[----:B------:R-:W-:-:S13]  /*40a0*/  ISETP.NE.AND P0, PT, R0, UR5, PT ;  /* 0x0000000500007c0c */ /* 0x000fda000bf05270 */
[----:B------:R-:W-:Y:S05]  /*40b0*/  @P0 BRA `(.L_x_81) ;  /* 0x0000000000580947 */ /* 0x000fea0003800000 */
[----:B------:R-:W1:Y:S02]  /*40c0*/  LDS R0, [UR8+0x18] ;  /* 0x00001808ff007984 */ /* 0x000e640008000800 */
[----:B-1----:R-:W-:-:S04]  /*40d0*/  LOP3.LUT R0, R0, UR4, RZ, 0xc0, !PT ;  /* 0x0000000400007c12 */ /* 0x002fc8000f8ec0ff */
[----:B------:R-:W-:-:S13]  /*40e0*/  ISETP.NE.AND P0, PT, R0, UR4, PT ;  /* 0x0000000400007c0c */ /* 0x000fda000bf05270 */
[----:B------:R-:W-:Y:S05]  /*40f0*/  @P0 BRA `(.L_x_82) ;  /* 0x00000000003c0947 */ /* 0x000fea0003800000 */
[----:B------:R-:W1:Y:S01]  /*4100*/  S2R R2, SR_LANEID ;  /* 0x0000000000027919 */ /* 0x000e620000000000 */
[----:B------:R-:W-:-:S06]  /*4110*/  ULOP3.LUT UR5, URZ, UR5, URZ, 0x33, !UPT ;  /* 0x00000005ff057292 */ /* 0x000fcc000f8e33ff */
[----:B------:R-:W-:-:S04]  /*4120*/  IMAD.U32 R0, RZ, RZ, UR5 ;  /* 0x00000005ff007e24 */ /* 0x000fc8000f8e00ff */
[----:B------:R2:W4:Y:S02]  /*4130*/  REDUX UR7, R0 ;  /* 0x00000000000773c4 */ /* 0x0005240000000000 */
[----:B------:R1:W-:Y:S01]  /*4140*/  UTCATOMSWS.AND URZ, UR5 ;  /* 0x0000000500ff79e3 */ /* 0x0003e20008000000 */
[----:B--2---:R-:W-:Y:S01]  /*4150*/  LOP3.LUT R0, RZ, UR4, RZ, 0x33, !PT ;  /* 0x00000004ff007c12 */ /* 0x004fe2000f8e33ff */
[----:B------:R-:W-:Y:S02]  /*4160*/  VOTEU.ANY UR4, UPT, PT ;  /* 0x0000000000047886 */ /* 0x000fe400038e0100 */
[----:B------:R-:W-:Y:S02]  /*4170*/  UFLO.U32 UR4, UR4 ;  /* 0x00000004000472bd */ /* 0x000fe400080e0000 */
[----:B------:R-:W2:Y:S04]  /*4180*/  REDUX UR6, R0 ;  /* 0x00000000000673c4 */ /* 0x000ea80000000000 */
[----:B-1----:R-:W-:-:S02]  /*4190*/  ISETP.EQ.U32.AND P0, PT, R2, UR4, PT ;  /* 0x0000000402007c0c */ /* 0x002fc4000bf02070 */
[----:B----4-:R-:W-:-:S11]  /*41a0*/  MOV R2, UR7 ;  /* 0x0000000700027c02 */ /* 0x010fd60008000f00 */
[----:B------:R1:W-:Y:S01]  /*41b0*/  @P0 ATOMS.AND RZ, [UR8+0x14], R2 ;  /* 0x00001402ffff098c */ /* 0x0003e2000a800008 */
[----:B--2---:R-:W-:-:S05]  /*41c0*/  IMAD.U32 R0, RZ, RZ, UR6 ;  /* 0x00000006ff007e24 */ /* 0x004fca000f8e00ff */
[----:B------:R1:W-:Y:S01]  /*41d0*/  @P0 ATOMS.AND RZ, [UR8+0x18], R0 ;  /* 0x00001800ffff098c */ /* 0x0003e2000a800008 */
[----:B------:R-:W-:Y:S05]  /*41e0*/  BRA `(.L_x_83) ;  /* 0x0000000000147947 */ /* 0x000fea0003800000 */
.L_x_82:
[----:B------:R-:W-:Y:S02]  /*41f0*/  MOV R2, 0x4210 ;  /* 0x0000421000027802 */ /* 0x000fe40000000f00 */
[----:B---3-5:R-:W-:Y:S05]  /*4200*/  CALL.REL.NOINC `($__internal_0_$__cuda_sm10x_tcgen05_guardrail_trap_col_being_dealloced_not_returned_by_alloc) ;  /* 0x0000003c00147944 */ /* 0x028fea0003c00000 */
[----:B------:R-:W-:Y:S05]  /*4210*/  BRA `(.L_x_83) ;  /* 0x0000000000087947 */ /* 0x000fea0003800000 */
.L_x_81:
[----:B------:R-:W-:Y:S02]  /*4220*/  MOV R2, 0x4240 ;  /* 0x0000424000027802 */ /* 0x000fe40000000f00 */
[----:B---3-5:R-:W-:Y:S05]  /*4230*/  CALL.REL.NOINC `($__internal_2_$__cuda_sm10x_tcgen05_guardrail_trap_unallocated_columns_being_dealloced) ;  /* 0x0000003c00207944 */ /* 0x028fea0003c00000 */
.L_x_83:
[----:B------:R-:W-:Y:S01]  /*4240*/  NOP ;  /* 0x0000000000007918 */ /* 0x000fe20000000000 */
[----:B------:R-:W-:Y:S05]  /*4250*/  EXIT ;  /* 0x000000000000794d */ /* 0x000fea0003800000 */
.L_x_54:
[----:B------:R-:W-:-:S09]  /*4260*/  UISETP.NE.OR UP0, UPT, UR13, 0x3, !UP3 ;  /* 0x000000030d00788c */ /* 0x000fd2000df05670 */
[----:B------:R-:W-:Y:S05]  /*4270*/  BRA.U UP0, `(.L_x_84) ;  /* 0x0000000d000c7547 */ /* 0x000fea000b800000 */
[----:B------:R-:W1:Y:S01]  /*4280*/  S2UR UR10, SR_CgaCtaId ;  /* 0x00000000000a79c3 */ /* 0x000e620000008800 */
[----:B------:R-:W2:Y:S01]  /*4290*/  LDCU UR26, c[0x0][0x370] ;  /* 0x00006e00ff1a77ac */ /* 0x000ea20008000800 */
[----:B------:R-:W-:Y:S02]  /*42a0*/  HFMA2 R13, -RZ, RZ, 0, 0 ;  /* 0x00000000ff0d7431 */ /* 0x000fe400000001ff */
[----:B------:R-:W-:Y:S01]  /*42b0*/  IMAD.MOV.U32 R15, RZ, RZ, 0x1 ;  /* 0x00000001ff0f7424 */ /* 0x000fe200078e00ff */
[----:B------:R-:W-:Y:S01]  /*42c0*/  MOV R12, 0x2000 ;  /* 0x00002000000c7802 */ /* 0x000fe20000000f00 */
[----:B------:R-:W2:Y:S01]  /*42d0*/  LDCU.128 UR28, c[0x0][0xb10] ;  /* 0x00016200ff1c77ac */ /* 0x000ea20008000c00 */
[----:B------:R-:W-:Y:S01]  /*42e0*/  IMAD.MOV.U32 R14, RZ, RZ, RZ ;  /* 0x000000ffff0e7224 */ /* 0x000fe200078e00ff */
[----:B------:R-:W3:Y:S01]  /*42f0*/  LDC.64 R16, c[0x0][0x348] ;  /* 0x0000d200ff107b82 */ /* 0x000ee20000000a00 */
[----:B------:R-:W4:Y:S01]  /*4300*/  LDCU UR25, c[0x0][0x374] ;  /* 0x00006e80ff1977ac */ /* 0x000f220008000800 */
[----:B------:R-:W1:Y:S06]  /*4310*/  LDCU UR16, c[0x0][0xb0c] ;  /* 0x00016180ff1077ac */ /* 0x000e6c0008000800 */
[----:B------:R-:W3:Y:S01]  /*4320*/  LDC.64 R2, c[0x0][0x888] ;  /* 0x00022200ff027b82 */ /* 0x000ee20000000a00 */
[----:B------:R-:W1:Y:S01]  /*4330*/  LDCU UR35, c[0x0][0xb20] ;  /* 0x00016400ff2377ac */ /* 0x000e620008000800 */
[----:B------:R-:W1:Y:S06]  /*4340*/  LDCU UR4, c[0x0][0xb30] ;  /* 0x00016600ff0477ac */ /* 0x000e6c0008000800 */
[----:B------:R-:W3:Y:S01]  /*4350*/  LDC.64 R4, c[0x0][0x890] ;  /* 0x00022400ff047b82 */ /* 0x000ee20000000a00 */
[----:B------:R-:W-:Y:S01]  /*4360*/  UMOV UR17, 0x400 ;  /* 0x0000040000117882 */ /* 0x000fe20000000000 */
[----:B--2---:R-:W-:-:S02]  /*4370*/  UIMAD.WIDE.U32 UR6, UR26, UR28, URZ ;  /* 0x0000001c1a0672a5 */ /* 0x004fc4000f8e00ff */
[----:B----4-:R-:W-:Y:S02]  /*4380*/  UIMAD.WIDE.U32 UR8, UR25, UR31, URZ ;  /* 0x0000001f190872a5 */ /* 0x010fe4000f8e00ff */
[----:B-1----:R-:W-:Y:S02]  /*4390*/  ULEA UR17, UR10, UR17, 0x18 ;  /* 0x000000110a117291 */ /* 0x002fe4000f8ec0ff */
[----:B------:R-:W-:Y:S02]  /*43a0*/  UPLOP3.LUT UP3, UPT, UPT, UPT, UPT, 0x40, 0x4 ;  /* 0x000000000004789c */ /* 0x000fe40003f6e870 */
[----:B------:R-:W-:Y:S01]  /*43b0*/  UIADD3 UR27, UPT, UPT, UR17, 0x30, URZ ;  /* 0x00000030111b7890 */ /* 0x000fe2000fffe0ff */
[----:B------:R-:W-:Y:S01]  /*43c0*/  UMOV UR6, UR7 ;  /* 0x0000000700067c82 */ /* 0x000fe20008000000 */
[----:B------:R-:W-:Y:S01]  /*43d0*/  UMOV UR32, UR9 ;  /* 0x0000000900207c82 */ /* 0x000fe20008000000 */
[----:B------:R-:W-:Y:S02]  /*43e0*/  UISETP.GE.AND UP0, UPT, UR40, 0x1, UPT ;  /* 0x000000012800788c */ /* 0x000fe4000bf06270 */
[----:B------:R-:W-:Y:S01]  /*43f0*/  UISETP.NE.AND UP4, UPT, UR40, 0x1, UPT ;  /* 0x000000012800788c */ /* 0x000fe2000bf85270 */
[----:B------:R-:W1:Y:S01]  /*4400*/  LDCU.64 UR14, c[0x0][0xb28] ;  /* 0x00016500ff0e77ac */ /* 0x000e620008000a00 */
[----:B------:R-:W-:-:S02]  /*4410*/  UISETP.NE.AND UP6, UPT, UR16, 0x1, UPT ;  /* 0x000000011000788c */ /* 0x000fc4000bfc5270 */
[----:B------:R-:W-:Y:S02]  /*4420*/  UISETP.NE.AND UP5, UPT, UR30, 0x1, UPT ;  /* 0x000000011e00788c */ /* 0x000fe4000bfa5270 */
[----:B------:R-:W-:Y:S02]  /*4430*/  UPRMT UR27, UR10, 0x654, UR27 ;  /* 0x000006540a1b7896 */ /* 0x000fe4000800001b */
[----:B------:R-:W-:Y:S02]  /*4440*/  USHF.R.U32.HI UR33, URZ, UR29, UR6 ;  /* 0x0000001dff217299 */ /* 0x000fe40008011606 */
[----:B------:R-:W-:Y:S02]  /*4450*/  USHF.R.U32.HI UR32, URZ, UR35, UR32 ;  /* 0x00000023ff207299 */ /* 0x000fe40008011620 */
[----:B------:R-:W-:-:S11]  /*4460*/  UISETP.NE.AND UP2, UPT, UR4, 0x1, UPT ;  /* 0x000000010400788c */ /* 0x000fd6000bf45270 */
.L_x_92:
[C---:B------:R-:W-:Y:S02]  /*4470*/  LEA R7, R14.reuse, UR17, 0x3 ;  /* 0x000000110e077c11 */ /* 0x040fe4000f8e18ff */
[----:B------:R-:W-:Y:S02]  /*4480*/  SHF.L.U32 R0, R13, 0x1f, RZ ;  /* 0x0000001f0d007819 */ /* 0x000fe400000006ff */
[----:B------:R-:W-:Y:S02]  /*4490*/  LEA R8, R14, UR17, 0x4 ;  /* 0x000000110e087c11 */ /* 0x000fe4000f8e20ff */
[----:B--2---:R-:W2:Y:S02]  /*44a0*/  SYNCS.PHASECHK.TRANS64.TRYWAIT P0, [R7+URZ+0x50], R0 ;  /* 0x00005000070075a7 */ /* 0x004ea400080011ff */
[----:B--2---:R-:W-:Y:S05]  /*44b0*/  @!P0 BRA `(.L_x_85) ;  /* 0x0000003400e48947 */ /* 0x004fea0003800000 */
.L_x_140:
[----:B------:R-:W4:Y:S01]  /*44c0*/  LDS.128 R8, [R8+0xe0] ;  /* 0x0000e00008087984 */ /* 0x000f220000000c00 */
[----:B------:R-:W-:Y:S01]  /*44d0*/  UISETP.GE.AND UP0, UPT, UR40, 0x1, UPT ;  /* 0x000000012800788c */ /* 0x000fe2000bf06270 */
[----:B------:R-:W-:Y:S01]  /*44e0*/  @!PT LDS RZ, [RZ] ;  /* 0x00000000fffff984 */ /* 0x000fe20000000800 */
[----:B------:R-:W-:Y:S01]  /*44f0*/  @!PT LDS RZ, [RZ] ;  /* 0x00000000fffff984 */ /* 0x000fe20000000800 */
[----:B------:R-:W-:Y:S01]  /*4500*/  @!PT LDS RZ, [RZ] ;  /* 0x00000000fffff984 */ /* 0x000fe20000000800 */
[----:B------:R-:W-:Y:S01]  /*4510*/  @!PT LDS RZ, [RZ] ;  /* 0x00000000fffff984 */ /* 0x000fe20000000800 */
[----:B------:R1:W-:Y:S06]  /*4520*/  MEMBAR.ALL.CTA ;  /* 0x0000000000007992 */ /* 0x0003ec0000008000 */
[----:B-1----:R-:W1:Y:S01]  /*4530*/  FENCE.VIEW.ASYNC.S ;  /* 0x00000000000073c6 */ /* 0x002e620000000000 */
[----:B----4-:R-:W-:Y:S11]  /*4540*/  LOP3.LUT P0, RZ, R10, 0x1, RZ, 0xc0, !PT ;  /* 0x000000010aff7812 */ /* 0x010ff6000780c0ff */
[----:B------:R-:W-:Y:S02]  /*4550*/  @!UPT UIADD3 URZ, UPT, UPT, URZ, URZ, URZ ;  /* 0x000000fffffff290 */ /* 0x000fe4000fffe0ff */
[----:B-1----:R-:W-:Y:S01]  /*4560*/  VOTEU.ANY UP1, P0 ;  /* 0x0000000000ff7886 */ /* 0x002fe20000020100 */
[----:B------:R-:W-:Y:S11]  /*4570*/  PLOP3.LUT P0, PT, PT, PT, UP1, 0x80, 0x8 ;  /* 0x000000000008781c */ /* 0x000ff60003f0f018 */
[----:B------:R-:W-:Y:S02]  /*4580*/  @!UPT UIADD3 URZ, UPT, UPT, URZ, URZ, URZ ;  /* 0x000000fffffff290 */ /* 0x000fe4000fffe0ff */
[----:B--2---:R-:W-:Y:S02]  /*4590*/  @P0 SHF.R.U32.HI R0, RZ, 0x10, R9 ;  /* 0x00000010ff000819 */ /* 0x004fe40000011609 */
[----:B------:R-:W-:Y:S02]  /*45a0*/  @P0 MOV R6, R8 ;  /* 0x0000000800060202 */ /* 0x000fe40000000f00 */
[----:B------:R-:W-:Y:S01]  /*45b0*/  @P0 R2UR UR4, R0 ;  /* 0x00000000000402ca */ /* 0x000fe200000e0000 */
[----:B------:R-:W-:Y:S01]  /*45c0*/  VIADD R0, R7, 0x60 ;  /* 0x0000006007007836 */ /* 0x000fe20000000000 */
[----:B------:R-:W-:Y:S02]  /*45d0*/  @P0 LOP3.LUT R8, R9, 0xffff, RZ, 0xc0, !PT ;  /* 0x0000ffff09080812 */ /* 0x000fe400078ec0ff */
[----:B------:R-:W-:Y:S02]  /*45e0*/  @P0 R2UR UR6, R6 ;  /* 0x00000000060602ca */ /* 0x000fe400000e0000 */
[----:B------:R-:W-:Y:S02]  /*45f0*/  PRMT R0, RZ, 0x654, R0 ;  /* 0x00000654ff007816 */ /* 0x000fe40000000000 */
[----:B------:R-:W-:Y:S02]  /*4600*/  @P0 R2UR UR5, R8 ;  /* 0x00000000080502ca */ /* 0x000fe400000e0000 */
[----:B------:R1:W-:Y:S03]  /*4610*/  SYNCS.ARRIVE.TRANS64.RED.A1T0 RZ, [R0+URZ], RZ ;  /* 0x000000ff00ff79a7 */ /* 0x0003e600081004ff */
[----:B------:R-:W-:Y:S04]  /*4620*/  @UP1 UMOV UR24, UR4 ;  /* 0x0000000400181c82 */ /* 0x000fe80008000000 */
[----:B------:R-:W-:Y:S04]  /*4630*/  @UP1 UMOV UR13, UR6 ;  /* 0x00000006000d1c82 */ /* 0x000fe80008000000 */
[----:B------:R-:W-:Y:S01]  /*4640*/  @UP1 UMOV UR7, UR5 ;  /* 0x0000000500071c82 */ /* 0x000fe20008000000 */
[----:B------:R-:W-:Y:S05]  /*4650*/  BRA.U !UP0, `(.L_x_86) ;  /* 0x0000000108a47547 */ /* 0x000fea000b800000 */
[----:B------:R-:W-:Y:S02]  /*4660*/  UIMAD.WIDE.U32 UR10, UR7, UR31, URZ ;  /* 0x0000001f070a72a5 */ /* 0x000fe4000f8e00ff */
[----:B------:R-:W-:Y:S02]  /*4670*/  UIMAD.WIDE.U32 UR18, UR13, UR28, URZ ;  /* 0x0000001c0d1272a5 */ /* 0x000fe4000f8e00ff */
[----:B------:R-:W-:Y:S02]  /*4680*/  USEL UR4, UR25, UR32, !UP5 ;  /* 0x0000002019047287 */ /* 0x000fe4000e800000 */
[----:B------:R-:W-:Y:S02]  /*4690*/  USEL UR8, UR26, UR33, !UP6 ;  /* 0x000000211a087287 */ /* 0x000fe4000f000000 */
[----:B------:R-:W-:Y:S02]  /*46a0*/  UIMAD.WIDE.U32 UR20, UR4, UR14, URZ ;  /* 0x0000000e041472a5 */ /* 0x000fe4000f8e00ff */
[----:B------:R-:W-:Y:S01]  /*46b0*/  UIMAD.WIDE.U32 UR22, UR8, UR14, URZ ;  /* 0x0000000e081672a5 */ /* 0x000fe2000f8e00ff */
[----:B------:R-:W-:Y:S02]  /*46c0*/  UMOV UR5, UR11 ;  /* 0x0000000b00057c82 */ /* 0x000fe40008000000 */
[----:B------:R-:W-:Y:S03]  /*46d0*/  USHF.R.U32.HI UR6, URZ, UR35, UR5 ;  /* 0x00000023ff067299 */ /* 0x000fe60008011605 */
[----:B------:R-:W-:Y:S01]  /*46e0*/  UMOV UR5, UR19 ;  /* 0x0000001300057c82 */ /* 0x000fe20008000000 */
[----:B------:R-:W-:Y:S02]  /*46f0*/  USEL UR6, UR7, UR6, !UP5 ;  /* 0x0000000607067287 */ /* 0x000fe4000e800000 */
[----:B------:R-:W-:Y:S02]  /*4700*/  USHF.R.U32.HI UR9, URZ, UR29, UR5 ;  /* 0x0000001dff097299 */ /* 0x000fe40008011605 */
[----:B------:R-:W-:Y:S01]  /*4710*/  UIMAD.WIDE.U32 UR10, UR6, UR14, URZ ;  /* 0x0000000e060a72a5 */ /* 0x000fe2000f8e00ff */
[----:B------:R-:W-:Y:S02]  /*4720*/  UMOV UR5, UR21 ;  /* 0x0000001500057c82 */ /* 0x000fe40008000000 */
[----:B------:R-:W-:Y:S03]  /*4730*/  @UP4 USHF.R.U32.HI UR4, URZ, UR15, UR5 ;  /* 0x0000000fff044299 */ /* 0x000fe60008011605 */
[----:B------:R-:W-:Y:S01]  /*4740*/  UMOV UR5, UR23 ;  /* 0x0000001700057c82 */ /* 0x000fe20008000000 */
[----:B------:R-:W-:Y:S02]  /*4750*/  UIMAD UR4, UR40, UR4, URZ ;  /* 0x00000004280472a4 */ /* 0x000fe4000f8e02ff */
[----:B------:R-:W-:Y:S02]  /*4760*/  @UP4 USHF.R.U32.HI UR8, URZ, UR15, UR5 ;  /* 0x0000000fff084299 */ /* 0x000fe40008011605 */
[----:B------:R-:W-:Y:S02]  /*4770*/  USEL UR5, UR13, UR9, !UP6 ;  /* 0x000000090d057287 */ /* 0x000fe4000f000000 */
[----:B------:R-:W-:Y:S02]  /*4780*/  UIMAD UR9, UR40, UR8, URZ ;  /* 0x00000008280972a4 */ /* 0x000fe4000f8e02ff */
[----:B------:R-:W-:Y:S03]  /*4790*/  UISETP.GE.AND UP0, UPT, UR6, UR4, UPT ;  /* 0x000000040600728c */ /* 0x000fe6000bf06270 */
[----:B------:R-:W-:Y:S01]  /*47a0*/  UMOV UR4, UR11 ;  /* 0x0000000b00047c82 */ /* 0x000fe20008000000 */
[----:B------:R-:W-:Y:S02]  /*47b0*/  UISETP.GE.OR UP0, UPT, UR5, UR9, UP0 ;  /* 0x000000090500728c */ /* 0x000fe40008706670 */
[----:B------:R-:W-:Y:S02]  /*47c0*/  USHF.R.U32.HI UR4, URZ, UR15, UR4 ;  /* 0x0000000fff047299 */ /* 0x000fe40008011604 */
[----:B------:R-:W-:Y:S02]  /*47d0*/  UIMAD.WIDE.U32 UR10, UR5, UR14, URZ ;  /* 0x0000000e050a72a5 */ /* 0x000fe4000f8e00ff */
[----:B------:R-:W-:Y:S04]  /*47e0*/  USEL UR12, UR6, UR4, !UP4 ;  /* 0x00000004060c7287 */ /* 0x000fe8000e000000 */
[----:B------:R-:W-:Y:S01]  /*47f0*/  UIADD3 UR9, UPT, UPT, -UR12, URZ, URZ ;  /* 0x000000ff0c097290 */ /* 0x000fe2000fffe1ff */
[----:B------:R-:W-:Y:S02]  /*4800*/  @!UP0 UMOV UR4, UR11 ;  /* 0x0000000b00048c82 */ /* 0x000fe40008000000 */
[----:B------:R-:W-:Y:S02]  /*4810*/  @!UP0 USHF.R.U32.HI UR4, URZ, UR15, UR4 ;  /* 0x0000000fff048299 */ /* 0x000fe40008011604 */
[----:B------:R-:W-:Y:S02]  /*4820*/  UIMAD UR9, UR40, UR9, UR6 ;  /* 0x00000009280972a4 */ /* 0x000fe4000f8e0206 */
[----:B------:R-:W-:Y:S04]  /*4830*/  @!UP0 USEL UR4, UR5, UR4, !UP4 ;  /* 0x0000000405048287 */ /* 0x000fe8000e000000 */
[----:B------:R-:W-:Y:S02]  /*4840*/  @!UP0 UIMAD UR9, UR8, UR9, UR4 ;  /* 0x00000009080982a4 */ /* 0x000fe4000f8e0204 */
[----:B------:R-:W-:Y:S02]  /*4850*/  @!UP0 UIADD3 UR10, UPT, UPT, UR12, -UR4, URZ ;  /* 0x800000040c0a8290 */ /* 0x000fe4000fffe0ff */
[----:B------:R-:W-:Y:S02]  /*4860*/  UIADD3 UR4, UPT, UPT, -UR5, URZ, URZ ;  /* 0x000000ff05047290 */ /* 0x000fe4000fffe1ff */
[----:B------:R-:W-:Y:S02]  /*4870*/  UIADD3 UR8, UPT, UPT, -UR6, URZ, URZ ;  /* 0x000000ff06087290 */ /* 0x000fe4000fffe1ff */
[----:B------:R-:W-:Y:S02]  /*4880*/  @!UP0 UIMAD UR6, UR10, UR40, UR5 ;  /* 0x000000280a0682a4 */ /* 0x000fe4000f8e0205 */
[----:B------:R-:W-:Y:S02]  /*4890*/  UIMAD UR13, UR16, UR4, UR13 ;  /* 0x00000004100d72a4 */ /* 0x000fe4000f8e020d */
[----:B------:R-:W-:Y:S01]  /*48a0*/  UIMAD UR7, UR30, UR8, UR7 ;  /* 0x000000081e0772a4 */ /* 0x000fe2000f8e0207 */
[----:B------:R-:W-:Y:S02]  /*48b0*/  @!UP0 UMOV UR5, UR9 ;  /* 0x0000000900058c82 */ /* 0x000fe40008000000 */
[----:B------:R-:W-:Y:S02]  /*48c0*/  UIMAD UR13, UR5, UR16, UR13 ;  /* 0x00000010050d72a4 */ /* 0x000fe4000f8e020d */
[----:B------:R-:W-:Y:S11]  /*48d0*/  UIMAD UR7, UR6, UR30, UR7 ;  /* 0x0000001e060772a4 */ /* 0x000ff6000f8e0207 */
[----:B------:R-:W-:Y:S01]  /*48e0*/  @!UPT UIADD3 URZ, UPT, UPT, URZ, URZ, URZ ;  /* 0x000000fffffff290 */ /* 0x000fe2000fffe0ff */
.L_x_86:
[----:B------:R-:W2:Y:S01]  /*48f0*/  @!UP2 LDCU.128 UR20, c[0x0][0xb10] ;  /* 0x00016200ff14a7ac */ /* 0x000ea20008000c00 */
[C---:B---3--:R-:W-:Y:S02]  /*4900*/  ISETP.NE.U32.AND P1, PT, R4.reuse, RZ, PT ;  /* 0x000000ff0400720c */ /* 0x048fe40003f25070 */
[----:B------:R-:W-:Y:S02]  /*4910*/  ISETP.NE.U32.AND P0, PT, R4, RZ, PT ;  /* 0x000000ff0400720c */ /* 0x000fe40003f05070 */
[C---:B------:R-:W-:Y:S02]  /*4920*/  ISETP.NE.AND.EX P1, PT, R5.reuse, RZ, PT, P1 ;  /* 0x000000ff0500720c */ /* 0x040fe40003f25310 */
[----:B------:R-:W-:Y:S01]  /*4930*/  ISETP.NE.AND.EX P0, PT, R5, RZ, PT, P0 ;  /* 0x000000ff0500720c */ /* 0x000fe20003f05300 */
[----:B------:R-:W3:Y:S01]  /*4940*/  @!UP2 LDCU UR5, c[0x0][0xb0c] ;  /* 0x00016180ff05a7ac */ /* 0x000ee20008000800 */
[----:B------:R-:W-:Y:S01]  /*4950*/  SHF.L.U32 R6, R15, 0x1f, RZ ;  /* 0x0000001f0f067819 */ /* 0x000fe200000006ff */
[----:B--2---:R-:W-:Y:S07]  /*4960*/  UIMAD.WIDE.U32 UR8, UR13, UR20, URZ ;  /* 0x000000140d0872a5 */ /* 0x004fee000f8e00ff */
[----:B------:R-:W-:Y:S01]  /*4970*/  @!UP2 UMOV UR4, UR9 ;  /* 0x000000090004ac82 */ /* 0x000fe20008000000 */
[----:B---3--:R-:W-:Y:S02]  /*4980*/  @!UP2 UISETP.NE.AND UP0, UPT, UR5, 0x1, UPT ;  /* 0x000000010500a88c */ /* 0x008fe4000bf05270 */
[----:B------:R-:W-:Y:S02]  /*4990*/  @!UP2 USHF.R.U32.HI UR4, URZ, UR21, UR4 ;  /* 0x00000015ff04a299 */ /* 0x000fe40008011604 */
[----:B------:R-:W-:Y:S02]  /*49a0*/  UIMAD.WIDE.U32 UR8, UR7, UR23, URZ ;  /* 0x00000017070872a5 */ /* 0x000fe4000f8e00ff */
[----:B------:R-:W-:Y:S02]  /*49b0*/  @!UP2 USEL UR10, UR13, UR4, !UP0 ;  /* 0x000000040d0aa287 */ /* 0x000fe4000c000000 */
[----:B------:R-:W-:Y:S03]  /*49c0*/  @!UP2 UISETP.NE.AND UP0, UPT, UR22, 0x1, UPT ;  /* 0x000000011600a88c */ /* 0x000fe6000bf05270 */
[----:B------:R-:W-:Y:S02]  /*49d0*/  @!UP2 UMOV UR6, UR9 ;  /* 0x000000090006ac82 */ /* 0x000fe40008000000 */
[----:B------:R-:W2:Y:S02]  /*49e0*/  @!UP2 LDCU UR4, c[0x0][0xb20] ;  /* 0x00016400ff04a7ac */ /* 0x000ea40008000800 */
[----:B--2---:R-:W-:Y:S04]  /*49f0*/  @!UP2 USHF.R.U32.HI UR6, URZ, UR4, UR6 ;  /* 0x00000004ff06a299 */ /* 0x004fe80008011606 */
[----:B------:R-:W-:Y:S04]  /*4a00*/  @!UP2 USEL UR6, UR7, UR6, !UP0 ;  /* 0x000000060706a287 */ /* 0x000fe8000c000000 */
[----:B------:R-:W-:Y:S02]  /*4a10*/  @!UP2 UIADD3 UR4, UPT, UPT, -UR10, UR6, URZ ;  /* 0x000000060a04a290 */ /* 0x000fe4000fffe1ff */
[----:B------:R-:W-:Y:S02]  /*4a20*/  @!UP2 UIADD3 UR6, UPT, UPT, UR10, -UR6, URZ ;  /* 0x800000060a06a290 */ /* 0x000fe4000fffe0ff */
[----:B------:R-:W-:Y:S02]  /*4a30*/  @!UP2 UIMAD UR13, UR4, UR5, UR13 ;  /* 0x00000005040da2a4 */ /* 0x000fe4000f8e020d */
[----:B------:R-:W-:Y:S01]  /*4a40*/  @!UP2 UIMAD UR7, UR6, UR22, UR7 ;  /* 0x000000160607a2a4 */ /* 0x000fe2000f8e0207 */
[----:B------:R-:W-:Y:S11]  /*4a50*/  BRA.U UP3, `(.L_x_87) ;  /* 0x0000000103107547 */ /* 0x000ff6000b800000 */
[----:B------:R-:W-:Y:S04]  /*4a60*/  MOV R7, UR34 ;  /* 0x0000002200077c02 */ /* 0x000fe80008000f00 */
[----:B------:R-:W-:Y:S04]  /*4a70*/  SHF.L.U32 R7, R7, 0x1f, RZ ;  /* 0x0000001f07077819 */ /* 0x000fe800000006ff */
[----:B------:R-:W2:Y:S02]  /*4a80*/  SYNCS.PHASECHK.TRANS64.TRYWAIT P2, [UR17+0x48], R7 ;  /* 0x00004807ff0075a7 */ /* 0x000ea40008041111 */
[----:B--2---:R-:W-:Y:S05]  /*4a90*/  @!P2 BRA `(.L_x_88) ;  /* 0x000000300080a947 */ /* 0x004fea0003800000 */
.L_x_87:
[----:B------:R-:W-:Y:S05]  /*4aa0*/  @!P1 BRA `(.L_x_89) ;  /* 0x0000000000309947 */ /* 0x000fea0003800000 */
[----:B------:R-:W-:Y:S01]  /*4ab0*/  ISETP.NE.U32.AND P1, PT, R2, RZ, PT ;  /* 0x000000ff0200720c */ /* 0x000fe20003f25070 */
[----:B------:R-:W2:Y:S01]  /*4ac0*/  LDCU.64 UR4, c[0x0][0x358] ;  /* 0x00006b00ff0477ac */ /* 0x000ea20008000a00 */
[----:B------:R-:W-:Y:S02]  /*4ad0*/  IMAD.MOV.U32 R141, RZ, RZ, 0x1 ;  /* 0x00000001ff8d7424 */ /* 0x000fe400078e00ff */
[----:B------:R-:W-:Y:S11]  /*4ae0*/  ISETP.NE.AND.EX P1, PT, R3, RZ, PT, P1 ;  /* 0x000000ff0300720c */ /* 0x000ff60003f25310 */
[----:B------:R-:W-:Y:S02]  /*4af0*/  @!UPT UIADD3 URZ, UPT, UPT, URZ, URZ, URZ ;  /* 0x000000fffffff290 */ /* 0x000fe4000fffe0ff */
[----:B------:R-:W3:Y:S01]  /*4b00*/  @P1 LDC.64 R8, c[0x0][0x888] ;  /* 0x00022200ff081b82 */ /* 0x000ee20000000a00 */
[----:B-1----:R-:W-:Y:S04]  /*4b10*/  @P1 IMAD R0, R4, UR36, RZ ;  /* 0x0000002404001c24 */ /* 0x002fe8000f8e02ff */
[----:B---3--:R-:W-:Y:S04]  /*4b20*/  @P1 IMAD.WIDE R8, R0, 0x4, R8 ;  /* 0x0000000400081825 */ /* 0x008fe800078e0208 */
[----:B------:R-:W-:Y:S01]  /*4b30*/  HFMA2 R0, -RZ, RZ, 0, 5.9604644775390625e-08 ;  /* 0x00000001ff007431 */ /* 0x000fe200000001ff */
[----:B--2--5:R2:W5:Y:S04]  /*4b40*/  @P1 LDG.E R71, desc[UR4][R8.64] ;  /* 0x0000000408471981 */ /* 0x024568000c1e1900 */
[----:B------:R-:W-:Y:S01]  /*4b50*/  @!P1 PRMT R141, R0, 0x7610, R141 ;  /* 0x00007610008d9816 */ /* 0x000fe2000000008d */
[----:B--2---:R-:W3:Y:S06]  /*4b60*/  @!P1 LDC R71, c[0x0][0x880] ;  /* 0x00022000ff479b82 */ /* 0x004eec0000000800 */
.L_x_89:
[----:B---3-5:R-:W-:Y:S01]  /*4b70*/  @!P0 FSETP.EQ.AND P1, PT, R71, RZ, PT ;  /* 0x000000ff4700820b */ /* 0x028fe20003f22000 */
[----:B------:R-:W-:Y:S01]  /*4b80*/  @!UPT UIADD3 URZ, UPT, UPT, URZ, URZ, URZ ;  /* 0x000000fffffff290 */ /* 0x000fe2000fffe0ff */
[----:B------:R-:W-:Y:S11]  /*4b90*/  @!P0 BRA `(.L_x_90) ;  /* 0x0000000000188947 */ /* 0x000ff60003800000 */
[----:B------:R-:W-:Y:S02]  /*4ba0*/  LOP3.LUT P0, RZ, R141, 0xff, RZ, 0xc0, !PT ;  /* 0x000000ff8dff7812 */ /* 0x000fe4000780c0ff */
[----:B------:R-:W-:Y:S04]  /*4bb0*/  ISETP.NE.U32.AND P1, PT, R2, RZ, PT ;  /* 0x000000ff0200720c */ /* 0x000fe80003f25070 */
[----:B------:R-:W-:Y:S04]  /*4bc0*/  ISETP.NE.AND.EX P1, PT, R3, RZ, PT, P1 ;  /* 0x000000ff0300720c */ /* 0x000fe80003f25310 */
[----:B------:R-:W-:Y:S03]  /*4bd0*/  PLOP3.LUT P1, PT, P1, PT, PT, 0x8, 0x80 ;  /* 0x000000000080781c */ /* 0x000fe60000f2e170 */
[----:B------:R-:W-:Y:S11]  /*4be0*/  @P0 FSETP.EQ.AND P1, PT, R71, RZ, PT ;  /* 0x000000ff4700020b */ /* 0x000ff60003f22000 */
[----:B------:R-:W-:Y:S02]  /*4bf0*/  @!UPT UIADD3 URZ, UPT, UPT, URZ, URZ, URZ ;  /* 0x000000fffffff290 */ /* 0x000fe4000fffe0ff */
.L_x_90:
[----:B------:R-:W2:Y:S01]  /*4c00*/  SYNCS.PHASECHK.TRANS64.TRYWAIT P0, [UR17+0x38], R6 ;  /* 0x00003806ff0075a7 */ /* 0x000ea20008001111 */
[----:B------:R-:W-:Y:S02]  /*4c10*/  ELECT P2, URZ, PT ;  /* 0x0000000000ff782f */ /* 0x000fe40003840000 */
[----:B------:R-:W-:Y:S01]  /*4c20*/  IADD3 R14, PT, PT, R14, 0x1, RZ ;  /* 0x000000010e0e7810 */ /* 0x000fe20007ffe0ff */
[----:B--2---:R-:W-:Y:S10]  /*4c30*/  @!P0 BRA `(.L_x_91) ;  /* 0x0000003000308947 */ /* 0x004ff40003800000 */
.L_x_143:
[----:B------:R-:W-:Y:S01]  /*4c40*/  PLOP3.LUT P1, PT, P1, P2, PT, 0xf2, 0x2f ;  /* 0x00000000002f781c */ /* 0x000fe20000f25e72 */
[----:B------:R-:W-:Y:S01]  /*4c50*/  UMOV UR18, 0x0 ;  /* 0x0000000000127882 */ /* 0x000fe20000000000 */
[----:B------:R-:W-:Y:S01]  /*4c60*/  UMOV UR19, 0x10000000 ;  /* 0x1000000000137882 */ /* 0x000fe20000000000 */
[----:B------:R-:W-:Y:S01]  /*4c70*/  UMOV UR12, UR36 ;  /* 0x00000024000c7c82 */ /* 0x000fe20008000000 */
[----:B------:R-:W-:Y:S01]  /*4c80*/  LOP3.LUT R15, R15, 0x1, RZ, 0x3c, !PT ;  /* 0x000000010f0f7812 */ /* 0x000fe200078e3cff */
[----:B------:R-:W-:Y:S01]  /*4c90*/  UPLOP3.LUT UP3, UPT, UPT, UPT, UPT, 0x80, 0x8 ;  /* 0x000000000008789c */ /* 0x000fe20003f6f070 */
[----:B------:R-:W-:Y:S07]  /*4ca0*/  UMOV UR36, UR24 ;  /* 0x0000001800247c82 */ /* 0x000fee0008000000 */
[----:B-1----:R-:W-:Y:S01]  /*4cb0*/  @!P1 IADD3 R6, P0, PT, R16, 0x580, RZ ;  /* 0x0000058010069810 */ /* 0x002fe20007f1e0ff */
[----:B------:R-:W-:Y:S03]  /*4cc0*/  VOTEU.ALL UP0, P1 ;  /* 0x0000000000ff7886 */ /* 0x000fe60000800000 */
[----:B------:R-:W-:Y:S01]  /*4cd0*/  @!P1 R2UR UR5, R6 ;  /* 0x00000000060592ca */ /* 0x000fe200000e0000 */
[----:B------:R-:W-:Y:S01]  /*4ce0*/  @!P1 IMAD.X R0, RZ, RZ, R17, P0 ;  /* 0x000000ffff009224 */ /* 0x000fe200000e0611 */
[----:B------:R-:W-:Y:S01]  /*4cf0*/  @!UP0 USHF.L.U32 UR10, UR45, 0x6, URZ ;  /* 0x000000062d0a8899 */ /* 0x000fe200080006ff */
[----:B------:R-:W-:Y:S01]  /*4d00*/  ISETP.NE.AND P0, PT, R14, 0x2, PT ;  /* 0x000000020e00780c */ /* 0x000fe20003f05270 */
[----:B------:R-:W-:Y:S02]  /*4d10*/  @!UP0 USHF.L.U32 UR11, UR46, 0x7, URZ ;  /* 0x000000072e0b8899 */ /* 0x000fe400080006ff */
[----:B------:R-:W-:Y:S01]  /*4d20*/  @!P1 R2UR UR4, R0 ;  /* 0x00000000000492ca */ /* 0x000fe200000e0000 */
[----:B------:R-:W-:Y:S01]  /*4d30*/  @!UP0 UIADD3 UR8, UPT, UPT, UR17, 0x200, URZ ;  /* 0x0000020011088890 */ /* 0x000fe2000fffe0ff */
[----:B------:R-:W-:Y:S01]  /*4d40*/  SEL R0, RZ, 0x1, P0 ;  /* 0x00000001ff007807 */ /* 0x000fe20000000000 */
[----:B------:R-:W-:Y:S01]  /*4d50*/  @!UP0 UIADD3 UR9, UPT, UPT, UR17, 0x30, URZ ;  /* 0x0000003011098890 */ /* 0x000fe2000fffe0ff */
[----:B------:R-:W-:Y:S01]  /*4d60*/  SEL R14, R14, RZ, P0 ;  /* 0x000000ff0e0e7207 */ /* 0x000fe20000000000 */
[----:B------:R-:W-:Y:S01]  /*4d70*/  VOTEU.ALL UP0, P1 ;  /* 0x0000000000ff7886 */ /* 0x000fe20000800000 */
[----:B------:R-:W-:Y:S01]  /*4d80*/  LOP3.LUT R13, R13, R0, RZ, 0x3c, !PT ;  /* 0x000000000d0d7212 */ /* 0x000fe200078e3cff */
[----:B------:R-:W-:Y:S01]  /*4d90*/  IMAD.U32 R6, RZ, RZ, UR5 ;  /* 0x00000005ff067e24 */ /* 0x000fe2000f8e00ff */
[----:B------:R-:W-:Y:S02]  /*4da0*/  UIADD3 UR45, UPT, UPT, UR7, UR55, URZ ;  /* 0x00000037072d7290 */ /* 0x000fe4000fffe0ff */
[----:B------:R-:W-:Y:S03]  /*4db0*/  UIADD3 UR46, UPT, UPT, UR13, UR58, URZ ;  /* 0x0000003a0d2e7290 */ /* 0x000fe6000fffe0ff */
[----:B------:R-:W-:Y:S01]  /*4dc0*/  IMAD.U32 R7, RZ, RZ, UR4 ;  /* 0x00000004ff077e24 */ /* 0x000fe2000f8e00ff */
[----:B------:R-:W-:Y:S04]  /*4dd0*/  @!P1 R2UR UR4, R6 ;  /* 0x00000000060492ca */ /* 0x000fe800000e0000 */
[----:B------:R-:W-:Y:S11]  /*4de0*/  @!P1 R2UR UR5, R7 ;  /* 0x00000000070592ca */ /* 0x000ff600000e0000 */
[----:B------:R-:W-:Y:S02]  /*4df0*/  @!UPT UIADD3 URZ, UPT, UPT, URZ, URZ, URZ ;  /* 0x000000fffffff290 */ /* 0x000fe4000fffe0ff */
[----:B------:R2:W-:Y:S01]  /*4e00*/  @!UP0 UTMALDG.3D [UR8], [UR4], desc[UR18] ;  /* 0x00001208040085b4 */ /* 0x0005e20008011000 */
[----:B------:R2:W-:Y:S01]  /*4e10*/  @!P1 SYNCS.ARRIVE.TRANS64.RED.A0TR RZ, [UR17+0x30], R12 ;  /* 0x0000300cffff99a7 */ /* 0x0005e20008300411 */
[----:B------:R-:W-:Y:S01]  /*4e20*/  SYNCS.ARRIVE.TRANS64.RED.A1T0 RZ, [UR27], RZ ;  /* 0x000000ffffff79a7 */ /* 0x000fe2000810041b */
[----:B------:R-:W-:Y:S05]  /*4e30*/  BRA.U UP1, `(.L_x_92) ;  /* 0xfffffff5018c7547 */ /* 0x000fea000b83ffff */
[----:B------:R-:W-:Y:S07]  /*4e40*/  MOV R0, UR17 ;  /* 0x0000001100007c02 */ /* 0x000fee0008000f00 */
.L_x_93:
[----:B-1----:R-:W-:-:S04]  /*4e50*/  SHF.L.U32 R2, R15, 0x1f, RZ ;  /* 0x0000001f0f027819 */ /* 0x002fc800000006ff */
[----:B------:R1:W3:Y:S03]  /*4e60*/  SYNCS.PHASECHK.TRANS64.TRYWAIT P0, [R0+URZ+0x38], R2 ;  /* 0x00003802000075a7 */ /* 0x0002e600080011ff */
[----:B---3--:R-:W-:Y:S05]  /*4e70*/  @!P0 NANOSLEEP.SYNCS 0x989680 ;  /* 0x009896800000895d */ /* 0x008fea0003900000 */
[----:B------:R-:W3:Y:S02]  /*4e80*/  @!P0 SYNCS.PHASECHK.TRANS64 P0, [R0+URZ+0x38], R2 ;  /* 0x00003802000085a7 */ /* 0x000ee400080010ff */
[----:B--23--:R-:W-:Y:S05]  /*4e90*/  @P0 EXIT ;  /* 0x000000000000094d */ /* 0x00cfea0003800000 */
[----:B------:R-:W-:Y:S05]  /*4ea0*/  BRA `(.L_x_93) ;  /* 0xfffffffc00e87947 */ /* 0x000fea000383ffff */
.L_x_84:
[----:B------:R-:W-:-:S06]  /*4eb0*/  UISETP.GE.AND UP0, UPT, UR13, 0x4, UPT ;  /* 0x000000040d00788c */ /* 0x000fcc000bf06270 */
[----:B------:R-:W-:-:S13]  /*4ec0*/  PLOP3.LUT P0, PT, PT, PT, UP0, 0x80, 0x8 ;  /* 0x000000000008781c */ /* 0x000fda0003f0f008 */
[----:B------:R-:W-:Y:S05]  /*4ed0*/  @!P0 EXIT ;  /* 0x000000000000894d */ /* 0x000fea0003800000 */
[----:B------:R-:W1:Y:S08]  /*4ee0*/  S2UR UR4, SR_CgaCtaId ;  /* 0x00000000000479c3 */ /* 0x000e700000008800 */
[----:B------:R-:W-:Y:S01]  /*4ef0*/  BAR.SYNC.DEFER_BLOCKING 0x6, 0xa0 ;  /* 0x0182800000007b1d */ /* 0x000fe20000010000 */
[C---:B------:R-:W-:Y:S01]  /*4f00*/  IMAD.SHL.U32 R4, R131.reuse, 0x40, RZ ;  /* 0x0000004083047824 */ /* 0x040fe200078e00ff */
[----:B------:R-:W-:Y:S01]  /*4f10*/  CS2R R146, SRZ ;  /* 0x0000000000927805 */ /* 0x000fe2000001ff00 */
[C---:B------:R-:W-:Y:S01]  /*4f20*/  IMAD.SHL.U32 R140, R131.reuse, 0x8, RZ ;  /* 0x00000008838c7824 */ /* 0x040fe200078e00ff */
[----:B------:R-:W-:Y:S01]  /*4f30*/  CS2R R144, SRZ ;  /* 0x0000000000907805 */ /* 0x000fe2000001ff00 */
[C---:B------:R-:W-:Y:S01]  /*4f40*/  IMAD.SHL.U32 R148, R131.reuse, 0x10, RZ ;  /* 0x0000001083947824 */ /* 0x040fe200078e00ff */
[----:B------:R-:W-:Y:S01]  /*4f50*/  UMOV UR44, 0x400 ;  /* 0x00000400002c7882 */ /* 0x000fe20000000000 */
[----:B------:R-:W-:Y:S01]  /*4f60*/  LOP3.LUT R5, R4, 0x180, RZ, 0xc0, !PT ;  /* 0x0000018004057812 */ /* 0x000fe200078ec0ff */
[----:B------:R-:W2:Y:S01]  /*4f70*/  LDC.64 R136, c[0x0][0x888] ;  /* 0x00022200ff887b82 */ /* 0x000ea20000000a00 */
[----:B------:R-:W-:Y:S01]  /*4f80*/  IMAD.U32 R69, R131, 0x10000, RZ ;  /* 0x0001000083457824 */ /* 0x000fe200078e00ff */
[----:B------:R-:W-:Y:S01]  /*4f90*/  LOP3.LUT R150, R148, 0x20, RZ, 0xc0, !PT ;  /* 0x0000002094967812 */ /* 0x000fe200078ec0ff */
[----:B------:R-:W-:Y:S01]  /*4fa0*/  IMAD.MOV.U32 R68, RZ, RZ, RZ ;  /* 0x000000ffff447224 */ /* 0x000fe200078e00ff */
[----:B------:R-:W-:Y:S01]  /*4fb0*/  LOP3.LUT R140, R5, 0x30, R140, 0xf8, !PT ;  /* 0x00000030058c7812 */ /* 0x000fe200078ef88c */
[----:B------:R-:W3:Y:S01]  /*4fc0*/  LDCU UR53, c[0x0][0x370] ;  /* 0x00006e00ff3577ac */ /* 0x000ee20008000800 */
[----:B------:R-:W-:-:S02]  /*4fd0*/  LOP3.LUT R69, R69, 0x600000, RZ, 0xc0, !PT ;  /* 0x0060000045457812 */ /* 0x000fc400078ec0ff */
[----:B------:R-:W4:Y:S01]  /*4fe0*/  LDC.64 R138, c[0x0][0x890] ;  /* 0x00022400ff8a7b82 */ /* 0x000f220000000a00 */
[----:B------:R-:W-:Y:S01]  /*4ff0*/  LOP3.LUT R140, R140, 0x1e40, R4, 0xf8, !PT ;  /* 0x00001e408c8c7812 */ /* 0x000fe200078ef804 */
[----:B------:R-:W2:Y:S01]  /*5000*/  LDCU.64 UR62, c[0x0][0x348] ;  /* 0x00006900ff3e77ac */ /* 0x000ea20008000a00 */
[----:B------:R-:W-:Y:S01]  /*5010*/  LOP3.LUT R148, R148, 0x40, RZ, 0xc0, !PT ;  /* 0x0000004094947812 */ /* 0x000fe200078ec0ff */
[----:B------:R-:W2:Y:S04]  /*5020*/  LDCU UR41, c[0x0][0xb0c] ;  /* 0x00016180ff2977ac */ /* 0x000ea80008000800 */
[----:B------:R-:W2:Y:S01]  /*5030*/  LDC.64 R134, c[0x0][0x8b0] ;  /* 0x00022c00ff867b82 */ /* 0x000ea20000000a00 */
[----:B-1----:R-:W-:Y:S01]  /*5040*/  ULEA UR44, UR4, UR44, 0x18 ;  /* 0x0000002c042c7291 */ /* 0x002fe2000f8ec0ff */
[----:B------:R-:W1:Y:S06]  /*5050*/  LDCU UR61, c[0x0][0xb20] ;  /* 0x00016400ff3d77ac */ /* 0x000e6c0008000800 */
[----:B------:R-:W1:Y:S01]  /*5060*/  LDC.64 R132, c[0x0][0x8a8] ;  /* 0x00022a00ff847b82 */ /* 0x000e620000000a00 */
[----:B------:R-:W-:Y:S01]  /*5070*/  VIADD R149, R140, UR44 ;  /* 0x0000002c8c957c36 */ /* 0x000fe20008000000 */
[----:B------:R-:W-:Y:S01]  /*5080*/  UIADD3 UR4, UPT, UPT, UR44, 0x2200, URZ ;  /* 0x000022002c047890 */ /* 0x000fe2000fffe0ff */
[----:B------:R-:W3:Y:S01]  /*5090*/  LDS R0, [UR44+0x100] ;  /* 0x0001002cff007984 */ /* 0x000ee20008000800 */
[----:B------:R-:W1:Y:S02]  /*50a0*/  LDCU UR39, c[0x0][0xb30] ;  /* 0x00016600ff2777ac */ /* 0x000e640008000800 */
[----:B------:R-:W-:-:S02]  /*50b0*/  IADD3 R150, PT, PT, -R150, 0x200, R149 ;  /* 0x0000020096967810 */ /* 0x000fc40007ffe195 */
[----:B------:R-:W-:Y:S01]  /*50c0*/  IADD3 R149, PT, PT, -R148, 0x200, R149 ;  /* 0x0000020094957810 */ /* 0x000fe20007ffe195 */
[----:B------:R-:W-:Y:S01]  /*50d0*/  IMAD.U32 R151, RZ, RZ, UR4 ;  /* 0x00000004ff977e24 */ /* 0x000fe2000f8e00ff */
[----:B------:R-:W1:Y:S01]  /*50e0*/  LDCU.64 UR56, c[0x0][0x888] ;  /* 0x00011100ff3877ac */ /* 0x000e620008000a00 */
[----:B------:R-:W-:Y:S01]  /*50f0*/  IMAD.IADD R148, R150, 0x1, -R148 ;  /* 0x0000000196947824 */ /* 0x000fe200078e0a94 */
[----:B------:R-:W1:Y:S01]  /*5100*/  LDCU.64 UR42, c[0x0][0xb28] ;  /* 0x00016500ff2a77ac */ /* 0x000e620008000a00 */
[----:B------:R-:W1:Y:S01]  /*5110*/  LDCU.128 UR48, c[0x0][0xb10] ;  /* 0x00016200ff3077ac */ /* 0x000e620008000c00 */
[----:B------:R-:W1:Y:S01]  /*5120*/  LDCU UR52, c[0x0][0x374] ;  /* 0x00006e80ff3477ac */ /* 0x000e620008000800 */
[----:B------:R-:W-:Y:S01]  /*5130*/  UIADD3 UR59, UPT, UPT, UR44, 0x200, URZ ;  /* 0x000002002c3b7890 */ /* 0x000fe2000fffe0ff */
[----:B--234-:R-:W-:-:S11]  /*5140*/  IMAD.IADD R69, R0, 0x1, R69 ;  /* 0x0000000100457824 */ /* 0x01cfd600078e0245 */
.L_x_111:
[----:B------:R-:W-:Y:S02]  /*5150*/  LEA R3, R144, UR44, 0x3 ;  /* 0x0000002c90037c11 */ /* 0x000fe4000f8e18ff */
[----:B------:R-:W-:Y:S02]  /*5160*/  SHF.L.U32 R0, R146, 0x1f, RZ ;  /* 0x0000001f92007819 */ /* 0x000fe400000006ff */
[----:B------:R-:W-:Y:S02]  /*5170*/  LEA R4, R144, UR44, 0x4 ;  /* 0x0000002c90047c11 */ /* 0x000fe4000f8e20ff */
[----:B--2---:R-:W2:Y:S02]  /*5180*/  SYNCS.PHASECHK.TRANS64.TRYWAIT P0, [R3+URZ+0x50], R0 ;  /* 0x00005000030075a7 */ /* 0x004ea400080011ff */
[----:B-12---:R-:W-:Y:S05]  /*5190*/  @!P0 BRA `(.L_x_94) ;  /* 0x0000002800f08947 */ /* 0x006fea0003800000 */
.L_x_144:
[----:B------:R-:W3:Y:S01]  /*51a0*/  LDS.128 R4, [R4+0xe0] ;  /* 0x0000e00004047984 */ /* 0x000ee20000000c00 */
[----:B------:R-:W-:Y:S01]  /*51b0*/  UISETP.GE.AND UP0, UPT, UR40, 0x1, UPT ;  /* 0x000000012800788c */ /* 0x000fe2000bf06270 */
[----:B------:R-:W-:Y:S01]  /*51c0*/  @!PT LDS RZ, [RZ] ;  /* 0x00000000fffff984 */ /* 0x000fe20000000800 */
[----:B------:R-:W-:Y:S01]  /*51d0*/  @!PT LDS RZ, [RZ] ;  /* 0x00000000fffff984 */ /* 0x000fe20000000800 */
[----:B------:R-:W-:Y:S01]  /*51e0*/  @!PT LDS RZ, [RZ] ;  /* 0x00000000fffff984 */ /* 0x000fe20000000800 */
[----:B------:R-:W-:Y:S01]  /*51f0*/  @!PT LDS RZ, [RZ] ;  /* 0x00000000fffff984 */ /* 0x000fe20000000800 */
[----:B------:R4:W-:Y:S06]  /*5200*/  MEMBAR.ALL.CTA ;  /* 0x0000000000007992 */ /* 0x0009ec0000008000 */
[----:B----4-:R-:W4:Y:S01]  /*5210*/  FENCE.VIEW.ASYNC.S ;  /* 0x00000000000073c6 */ /* 0x010f220000000000 */
[----:B---3--:R-:W-:Y:S11]  /*5220*/  LOP3.LUT P0, RZ, R6, 0x1, RZ, 0xc0, !PT ;  /* 0x0000000106ff7812 */ /* 0x008ff6000780c0ff */
[----:B------:R-:W-:Y:S02]  /*5230*/  @!UPT UIADD3 URZ, UPT, UPT, URZ, URZ, URZ ;  /* 0x000000fffffff290 */ /* 0x000fe4000fffe0ff */
[----:B----4-:R-:W-:Y:S01]  /*5240*/  VOTEU.ANY UP1, P0 ;  /* 0x0000000000ff7886 */ /* 0x010fe20000020100 */
[----:B------:R-:W-:Y:S01]  /*5250*/  PLOP3.LUT P0, PT, PT, PT, UP1, 0x80, 0x8 ;  /* 0x000000000008781c */ /* 0x000fe20003f0f018 */
[----:B------:R-:W-:Y:S11]  /*5260*/  UP2UR UR47, UPR, URZ, 0x2 ;  /* 0x00000002ff2f7883 */ /* 0x000ff60008000000 */
[----:B------:R-:W-:Y:S01]  /*5270*/  @!UPT UIADD3 URZ, UPT, UPT, URZ, URZ, URZ ;  /* 0x000000fffffff290 */ /* 0x000fe2000fffe0ff */
        /* <DEDUP_REMOVED lines=13> */
[----:B-1----:R-:W-:Y:S02]  /*5350*/  UIMAD.WIDE.U32 UR4, UR52, UR51, URZ ;  /* 0x00000033340472a5 */ /* 0x002fe4000f8e00ff */
[----:B------:R-:W-:Y:S02]  /*5360*/  UIMAD.WIDE.U32 UR6, UR53, UR48, URZ ;  /* 0x00000030350672a5 */ /* 0x000fe4000f8e00ff */
[----:B------:R-:W-:Y:S02]  /*5370*/  UISETP.NE.AND UP0, UPT, UR50, 0x1, UPT ;  /* 0x000000013200788c */ /* 0x000fe4000bf05270 */
[----:B------:R-:W-:Y:S02]  /*5380*/  UIMAD.WIDE.U32 UR8, UR37, UR51, URZ ;  /* 0x00000033250872a5 */ /* 0x000fe4000f8e00ff */
[----:B------:R-:W-:Y:S02]  /*5390*/  UIMAD.WIDE.U32 UR10, UR38, UR48, URZ ;  /* 0x00000030260a72a5 */ /* 0x000fe4000f8e00ff */
[----:B------:R-:W-:Y:S02]  /*53a0*/  UISETP.NE.AND UP1, UPT, UR41, 0x1, UPT ;  /* 0x000000012900788c */ /* 0x000fe4000bf25270 */
[----:B------:R-:W-:Y:S01]  /*53b0*/  UISETP.NE.AND UP2, UPT, UR40, 0x1, UPT ;  /* 0x000000012800788c */ /* 0x000fe2000bf45270 */
[----:B------:R-:W-:Y:S02]  /*53c0*/  UMOV UR4, UR5 ;  /* 0x0000000500047c82 */ /* 0x000fe40008000000 */
[----:B------:R-:W-:Y:S03]  /*53d0*/  USHF.R.U32.HI UR5, URZ, UR61, UR4 ;  /* 0x0000003dff057299 */ /* 0x000fe60008011604 */
[----:B------:R-:W-:Y:S02]  /*53e0*/  UMOV UR4, UR7 ;  /* 0x0000000700047c82 */ /* 0x000fe40008000000 */
[----:B------:R-:W-:Y:S02]  /*53f0*/  USHF.R.U32.HI UR7, URZ, UR49, UR4 ;  /* 0x00000031ff077299 */ /* 0x000fe40008011604 */
[----:B------:R-:W-:Y:S02]  /*5400*/  USEL UR4, UR52, UR5, !UP0 ;  /* 0x0000000534047287 */ /* 0x000fe4000c000000 */
[----:B------:R-:W-:Y:S01]  /*5410*/  USEL UR7, UR53, UR7, !UP1 ;  /* 0x0000000735077287 */ /* 0x000fe2000c800000 */
[----:B------:R-:W-:Y:S01]  /*5420*/  UMOV UR5, UR9 ;  /* 0x0000000900057c82 */ /* 0x000fe20008000000 */
[----:B------:R-:W-:Y:S02]  /*5430*/  UIMAD.WIDE.U32 UR8, UR4, UR42, URZ ;  /* 0x0000002a040872a5 */ /* 0x000fe4000f8e00ff */
[----:B------:R-:W-:Y:S03]  /*5440*/  USHF.R.U32.HI UR6, URZ, UR61, UR5 ;  /* 0x0000003dff067299 */ /* 0x000fe60008011605 */
[----:B------:R-:W-:Y:S01]  /*5450*/  UMOV UR5, UR11 ;  /* 0x0000000b00057c82 */ /* 0x000fe20008000000 */
[----:B------:R-:W-:Y:S02]  /*5460*/  UIMAD.WIDE.U32 UR10, UR7, UR42, URZ ;  /* 0x0000002a070a72a5 */ /* 0x000fe4000f8e00ff */
[----:B------:R-:W-:Y:S02]  /*5470*/  USHF.R.U32.HI UR12, URZ, UR49, UR5 ;  /* 0x00000031ff0c7299 */ /* 0x000fe40008011605 */
[----:B------:R-:W-:Y:S01]  /*5480*/  USEL UR6, UR37, UR6, !UP0 ;  /* 0x0000000625067287 */ /* 0x000fe2000c000000 */
[----:B------:R-:W-:Y:S02]  /*5490*/  UMOV UR5, UR9 ;  /* 0x0000000900057c82 */ /* 0x000fe40008000000 */
[----:B------:R-:W-:Y:S01]  /*54a0*/  UMOV UR10, UR11 ;  /* 0x0000000b000a7c82 */ /* 0x000fe20008000000 */
[----:B------:R-:W-:Y:S02]  /*54b0*/  @UP2 USHF.R.U32.HI UR4, URZ, UR43, UR5 ;  /* 0x0000002bff042299 */ /* 0x000fe40008011605 */
[----:B------:R-:W-:Y:S02]  /*54c0*/  @UP2 USHF.R.U32.HI UR7, URZ, UR43, UR10 ;  /* 0x0000002bff072299 */ /* 0x000fe4000801160a */
[----:B------:R-:W-:Y:S02]  /*54d0*/  UIMAD UR4, UR40, UR4, URZ ;  /* 0x00000004280472a4 */ /* 0x000fe4000f8e02ff */
[----:B------:R-:W-:Y:S02]  /*54e0*/  UIMAD.WIDE.U32 UR10, UR6, UR42, URZ ;  /* 0x0000002a060a72a5 */ /* 0x000fe4000f8e00ff */
[----:B------:R-:W-:Y:S02]  /*54f0*/  USEL UR5, UR38, UR12, !UP1 ;  /* 0x0000000c26057287 */ /* 0x000fe4000c800000 */
[----:B------:R-:W-:Y:S02]  /*5500*/  UIMAD UR8, UR40, UR7, URZ ;  /* 0x00000007280872a4 */ /* 0x000fe4000f8e02ff */
[----:B------:R-:W-:Y:S03]  /*5510*/  UISETP.GE.AND UP0, UPT, UR6, UR4, UPT ;  /* 0x000000040600728c */ /* 0x000fe6000bf06270 */
[----:B------:R-:W-:Y:S01]  /*5520*/  UMOV UR4, UR11 ;  /* 0x0000000b00047c82 */ /* 0x000fe20008000000 */
[----:B------:R-:W-:Y:S02]  /*5530*/  UISETP.GE.OR UP0, UPT, UR5, UR8, UP0 ;  /* 0x000000080500728c */ /* 0x000fe40008706670 */
[----:B------:R-:W-:Y:S02]  /*5540*/  USHF.R.U32.HI UR4, URZ, UR43, UR4 ;  /* 0x0000002bff047299 */ /* 0x000fe40008011604 */
[----:B------:R-:W-:Y:S02]  /*5550*/  UIMAD.WIDE.U32 UR8, UR5, UR42, URZ ;  /* 0x0000002a050872a5 */ /* 0x000fe4000f8e00ff */
[----:B------:R-:W-:Y:S02]  /*5560*/  USEL UR11, UR6, UR4, !UP2 ;  /* 0x00000004060b7287 */ /* 0x000fe4000d000000 */
[----:B------:R-:W-:Y:S02]  /*5570*/  UIADD3 UR8, UPT, UPT, -UR5, URZ, URZ ;  /* 0x000000ff05087290 */ /* 0x000fe4000fffe1ff */
[----:B------:R-:W-:Y:S01]  /*5580*/  UIADD3 UR10, UPT, UPT, -UR11, URZ, URZ ;  /* 0x000000ff0b0a7290 */ /* 0x000fe2000fffe1ff */
[----:B------:R-:W-:Y:S01]  /*5590*/  @!UP0 UMOV UR4, UR9 ;  /* 0x0000000900048c82 */ /* 0x000fe20008000000 */
[----:B------:R-:W-:Y:S02]  /*55a0*/  UIADD3 UR9, UPT, UPT, -UR6, URZ, URZ ;  /* 0x000000ff06097290 */ /* 0x000fe4000fffe1ff */
[----:B------:R-:W-:Y:S02]  /*55b0*/  @!UP0 USHF.R.U32.HI UR4, URZ, UR43, UR4 ;  /* 0x0000002bff048299 */ /* 0x000fe40008011604 */
[----:B------:R-:W-:Y:S02]  /*55c0*/  UIMAD UR10, UR40, UR10, UR6 ;  /* 0x0000000a280a72a4 */ /* 0x000fe4000f8e0206 */
[----:B------:R-:W-:Y:S04]  /*55d0*/  @!UP0 USEL UR4, UR5, UR4, !UP2 ;  /* 0x0000000405048287 */ /* 0x000fe8000d000000 */
[----:B------:R-:W-:Y:S02]  /*55e0*/  @!UP0 UIMAD UR10, UR7, UR10, UR4 ;  /* 0x0000000a070a82a4 */ /* 0x000fe4000f8e0204 */
[----:B------:R-:W-:Y:S02]  /*55f0*/  @!UP0 UIADD3 UR11, UPT, UPT, UR11, -UR4, URZ ;  /* 0x800000040b0b8290 */ /* 0x000fe4000fffe0ff */
[----:B------:R-:W-:Y:S02]  /*5600*/  UIMAD UR7, UR41, UR8, UR38 ;  /* 0x00000008290772a4 */ /* 0x000fe4000f8e0226 */
[----:B------:R-:W-:Y:S02]  /*5610*/  @!UP0 UIMAD UR6, UR11, UR40, UR5 ;  /* 0x000000280b0682a4 */ /* 0x000fe4000f8e0205 */
[----:B------:R-:W-:Y:S01]  /*5620*/  UIMAD UR4, UR50, UR9, UR37 ;  /* 0x00000009320472a4 */ /* 0x000fe2000f8e0225 */
[----:B------:R-:W-:Y:S02]  /*5630*/  @!UP0 UMOV UR5, UR10 ;  /* 0x0000000a00058c82 */ /* 0x000fe40008000000 */
[----:B------:R-:W-:Y:S02]  /*5640*/  UIMAD UR38, UR5, UR41, UR7 ;  /* 0x00000029052672a4 */ /* 0x000fe4000f8e0207 */
[----:B------:R-:W-:Y:S11]  /*5650*/  UIMAD UR37, UR6, UR50, UR4 ;  /* 0x00000032062572a4 */ /* 0x000ff6000f8e0204 */
[----:B------:R-:W-:Y:S01]  /*5660*/  @!UPT UIADD3 URZ, UPT, UPT, URZ, URZ, URZ ;  /* 0x000000fffffff290 */ /* 0x000fe2000fffe0ff */
.L_x_95:
[----:B-1----:R-:W-:Y:S01]  /*5670*/  UISETP.NE.AND UP0, UPT, UR39, 0x1, UPT ;  /* 0x000000012700788c */ /* 0x002fe2000bf05270 */
[----:B------:R-:W-:Y:S10]  /*5680*/  IADD3 R144, PT, PT, R144, 0x1, RZ ;  /* 0x0000000190907810 */ /* 0x000ff40007ffe0ff */
[----:B------:R-:W1:Y:S01]  /*5690*/  @!UP0 LDCU.128 UR12, c[0x0][0xb10] ;  /* 0x00016200ff0c87ac */ /* 0x000e620008000c00 */
[----:B------:R-:W3:Y:S01]  /*56a0*/  @!UP0 LDCU UR5, c[0x0][0xb0c] ;  /* 0x00016180ff0587ac */ /* 0x000ee20008000800 */
[----:B------:R-:W4:Y:S01]  /*56b0*/  @!UP0 LDCU UR10, c[0x0][0xb20] ;  /* 0x00016400ff0a87ac */ /* 0x000f220008000800 */
[----:B-1----:R-:W-:Y:S02]  /*56c0*/  UIMAD.WIDE.U32 UR8, UR38, UR12, URZ ;  /* 0x0000000c260872a5 */ /* 0x002fe4000f8e00ff */
[----:B------:R-:W-:Y:S02]  /*56d0*/  UIMAD.WIDE.U32 UR6, UR37, UR15, URZ ;  /* 0x0000000f250672a5 */ /* 0x000fe4000f8e00ff */
[----:B------:R-:W-:Y:S03]  /*56e0*/  @!UP0 UISETP.NE.AND UP1, UPT, UR14, 0x1, UPT ;  /* 0x000000010e00888c */ /* 0x000fe6000bf25270 */
[----:B------:R-:W-:Y:S01]  /*56f0*/  @!UP0 UMOV UR4, UR9 ;  /* 0x0000000900048c82 */ /* 0x000fe20008000000 */
[----:B---3--:R-:W-:Y:S02]  /*5700*/  @!UP0 UISETP.NE.AND UP2, UPT, UR5, 0x1, UPT ;  /* 0x000000010500888c */ /* 0x008fe4000bf45270 */
[----:B------:R-:W-:Y:S01]  /*5710*/  @!UP0 USHF.R.U32.HI UR4, URZ, UR13, UR4 ;  /* 0x0000000dff048299 */ /* 0x000fe20008011604 */
[----:B------:R-:W-:Y:S02]  /*5720*/  @!UP0 UMOV UR6, UR7 ;  /* 0x0000000700068c82 */ /* 0x000fe40008000000 */
[----:B----4-:R-:W-:Y:S02]  /*5730*/  @!UP0 USHF.R.U32.HI UR6, URZ, UR10, UR6 ;  /* 0x0000000aff068299 */ /* 0x010fe40008011606 */
[----:B------:R-:W-:Y:S02]  /*5740*/  @!UP0 USEL UR7, UR38, UR4, !UP2 ;  /* 0x0000000426078287 */ /* 0x000fe4000d000000 */
[----:B------:R-:W-:Y:S04]  /*5750*/  @!UP0 USEL UR6, UR37, UR6, !UP1 ;  /* 0x0000000625068287 */ /* 0x000fe8000c800000 */
[----:B------:R-:W-:Y:S02]  /*5760*/  @!UP0 UIADD3 UR4, UPT, UPT, -UR7, UR6, URZ ;  /* 0x0000000607048290 */ /* 0x000fe4000fffe1ff */
[----:B------:R-:W-:Y:S02]  /*5770*/  @!UP0 UIADD3 UR6, UPT, UPT, UR7, -UR6, URZ ;  /* 0x8000000607068290 */ /* 0x000fe4000fffe0ff */
[----:B------:R-:W-:Y:S02]  /*5780*/  @!UP0 UIMAD UR38, UR4, UR5, UR38 ;  /* 0x00000005042682a4 */ /* 0x000fe4000f8e0226 */
[----:B------:R-:W-:Y:S02]  /*5790*/  @!UP0 UIMAD UR37, UR6, UR14, UR37 ;  /* 0x0000000e062582a4 */ /* 0x000fe4000f8e0225 */
[----:B------:R-:W-:Y:S09]  /*57a0*/  ULOP3.LUT UP0, URZ, UR59, 0x1b0, URZ, 0xc0, !UPT ;  /* 0x000001b03bff7892 */ /* 0x000ff2000f80c0ff */
[----:B------:R-:W-:Y:S05]  /*57b0*/  BRA.U !UP0, `(.L_x_96) ;  /* 0x0000000108407547 */ /* 0x000fea000b800000 */
[----:B------:R-:W1:Y:S01]  /*57c0*/  LDCU.64 UR8, c[0x4][0x80] ;  /* 0x01001000ff0877ac */ /* 0x000e620008000a00 */
[----:B------:R-:W-:Y:S01]  /*57d0*/  MOV R3, 0x0 ;  /* 0x0000000000037802 */ /* 0x000fe20000000f00 */
[----:B------:R-:W-:Y:S02]  /*57e0*/  HFMA2 R12, -RZ, RZ, 0, 5.9604644775390625e-08 ;  /* 0x00000001ff0c7431 */ /* 0x000fe400000001ff */
[----:B------:R-:W-:Y:S02]  /*57f0*/  IMAD.MOV.U32 R8, RZ, RZ, 0x70 ;  /* 0x00000070ff087424 */ /* 0x000fe400078e00ff */
[----:B------:R-:W-:Y:S01]  /*5800*/  IMAD.MOV.U32 R13, RZ, RZ, RZ ;  /* 0x000000ffff0d7224 */ /* 0x000fe200078e00ff */
[----:B------:R-:W3:Y:S01]  /*5810*/  LDCU.64 UR6, c[0x4][0x88] ;  /* 0x01001100ff0677ac */ /* 0x000ee20008000a00 */
[----:B------:R-:W4:Y:S01]  /*5820*/  LDC.64 R2, c[0x4][R3] ;  /* 0x0100000003027b82 */ /* 0x000f220000000a00 */
[----:B------:R-:W2:Y:S01]  /*5830*/  LDCU.64 UR4, c[0x4][0x8] ;  /* 0x01000100ff0477ac */ /* 0x000ea20008000a00 */
[----:B-1----:R-:W-:Y:S01]  /*5840*/  MOV R5, UR9 ;  /* 0x0000000900057c02 */ /* 0x002fe20008000f00 */
[----:B------:R-:W-:Y:S01]  /*5850*/  IMAD.U32 R4, RZ, RZ, UR8 ;  /* 0x00000008ff047e24 */ /* 0x000fe2000f8e00ff */
[----:B---3--:R-:W-:Y:S01]  /*5860*/  MOV R7, UR7 ;  /* 0x0000000700077c02 */ /* 0x008fe20008000f00 */
[----:B------:R-:W-:Y:S01]  /*5870*/  IMAD.U32 R6, RZ, RZ, UR6 ;  /* 0x00000006ff067e24 */ /* 0x000fe2000f8e00ff */
[----:B--2---:R-:W-:Y:S01]  /*5880*/  MOV R11, UR5 ;  /* 0x00000005000b7c02 */ /* 0x004fe20008000f00 */
[----:B------:R-:W-:Y:S02]  /*5890*/  IMAD.U32 R10, RZ, RZ, UR4 ;  /* 0x00000004ff0a7e24 */ /* 0x000fe4000f8e00ff */
[----:B------:R-:W-:Y:S07]  /*58a0*/  LEPC R20, `(.L_x_96) ;  /* 0x000000001014794e */ /* 0x000fee0000000000 */
[----:B----45:R-:W-:Y:S05]  /*58b0*/  CALL.ABS.NOINC R2 ;  /* 0x0000000002007343 */ /* 0x030fea0003c00000 */
.L_x_96:
[----:B------:R-:W-:Y:S01]  /*58c0*/  LOP3.LUT P0, RZ, R151, 0x1b0, RZ, 0xc0, !PT ;  /* 0x000001b097ff7812 */ /* 0x000fe2000780c0ff */
[----:B------:R-:W-:Y:S11]  /*58d0*/  BSSY.RECONVERGENT B6, `(.L_x_97) ;  /* 0x0000013000067945 */ /* 0x000ff60003800200 */
[----:B------:R-:W-:Y:S01]  /*58e0*/  @!UPT UIADD3 URZ, UPT, UPT, URZ, URZ, URZ ;  /* 0x000000fffffff290 */ /* 0x000fe2000fffe0ff */
[----:B------:R-:W-:Y:S05]  /*58f0*/  @!P0 BRA `(.L_x_98) ;  /* 0x0000000000408947 */ /* 0x000fea0003800000 */
        /* <DEDUP_REMOVED lines=16> */
.L_x_98:
[----:B------:R-:W-:Y:S05]  /*5a00*/  BSYNC.RECONVERGENT B6 ;  /* 0x0000000000067941 */ /* 0x000fea0003800200 */
.L_x_97:
[----:B------:R-:W-:Y:S01]  /*5a10*/  ISETP.NE.U32.AND P3, PT, R138, RZ, PT ;  /* 0x000000ff8a00720c */ /* 0x000fe20003f65070 */
[----:B------:R-:W-:Y:S01]  /*5a20*/  UISETP.NE.AND UP1, UPT, UR60, URZ, UPT ;  /* 0x000000ff3c00728c */ /* 0x000fe2000bf25270 */
[----:B------:R-:W-:Y:S02]  /*5a30*/  ISETP.NE.U32.AND P4, PT, R134, RZ, PT ;  /* 0x000000ff8600720c */ /* 0x000fe40003f85070 */
[----:B------:R-:W-:Y:S02]  /*5a40*/  ISETP.NE.AND.EX P3, PT, R139, RZ, PT, P3 ;  /* 0x000000ff8b00720c */ /* 0x000fe40003f65330 */
[----:B------:R-:W-:Y:S02]  /*5a50*/  PLOP3.LUT P1, PT, PT, PT, PT, 0x8, 0x80 ;  /* 0x000000000080781c */ /* 0x000fe40003f2e170 */
[----:B------:R-:W-:Y:S02]  /*5a60*/  PLOP3.LUT P0, PT, PT, PT, UP1, 0x80, 0x8 ;  /* 0x000000000008781c */ /* 0x000fe40003f0f018 */
[----:B------:R-:W-:Y:S02]  /*5a70*/  ISETP.NE.AND.EX P4, PT, R135, RZ, PT, P4 ;  /* 0x000000ff8700720c */ /* 0x000fe40003f85340 */
[----:B------:R-:W1:Y:S09]  /*5a80*/  @UP1 LDCU.64 UR4, c[0x0][0x888] ;  /* 0x00011100ff0417ac */ /* 0x000e720008000a00 */
[----:B------:R-:W-:Y:S01]  /*5a90*/  @P0 PLOP3.LUT P1, PT, P3, PT, PT, 0x80, 0x8 ;  /* 0x000000000008081c */ /* 0x000fe20001f2f070 */
[----:B-1----:R-:W-:Y:S04]  /*5aa0*/  @UP1 UISETP.NE.U32.AND UP0, UPT, UR4, URZ, UPT ;  /* 0x000000ff0400128c */ /* 0x002fe8000bf05070 */
[----:B------:R-:W-:Y:S04]  /*5ab0*/  @UP1 UISETP.NE.AND.EX UP0, UPT, UR5, URZ, UPT, UP0 ;  /* 0x000000ff0500128c */ /* 0x000fe8000bf05300 */
[----:B------:R-:W-:Y:S01]  /*5ac0*/  @UP1 USEL UR4, URZ, 0xffffffff, UP0 ;  /* 0xffffffffff041887 */ /* 0x000fe20008000000 */
[----:B------:R-:W-:Y:S11]  /*5ad0*/  @!P3 BRA `(.L_x_99) ;  /* 0x000000000030b947 */ /* 0x000ff60003800000 */
[----:B------:R-:W-:Y:S01]  /*5ae0*/  ISETP.NE.U32.AND P2, PT, R136, RZ, PT ;  /* 0x000000ff8800720c */ /* 0x000fe20003f45070 */
[----:B------:R-:W1:Y:S01]  /*5af0*/  LDCU.64 UR6, c[0x0][0x358] ;  /* 0x00006b00ff0677ac */ /* 0x000e620008000a00 */
[----:B------:R-:W-:Y:S02]  /*5b00*/  IMAD.MOV.U32 R141, RZ, RZ, 0x1 ;  /* 0x00000001ff8d7424 */ /* 0x000fe400078e00ff */
[----:B------:R-:W-:Y:S11]  /*5b10*/  ISETP.NE.AND.EX P2, PT, R137, RZ, PT, P2 ;  /* 0x000000ff8900720c */ /* 0x000ff60003f45320 */
[----:B------:R-:W-:Y:S02]  /*5b20*/  @!UPT UIADD3 URZ, UPT, UPT, URZ, URZ, URZ ;  /* 0x000000fffffff290 */ /* 0x000fe4000fffe0ff */
[----:B------:R-:W3:Y:S01]  /*5b30*/  @P2 LDC.64 R2, c[0x0][0x888] ;  /* 0x00022200ff022b82 */ /* 0x000ee20000000a00 */
[----:B--2---:R-:W-:Y:S04]  /*5b40*/  @P2 IMAD R0, R138, UR36, RZ ;  /* 0x000000248a002c24 */ /* 0x004fe8000f8e02ff */
[----:B---3--:R-:W-:Y:S04]  /*5b50*/  @P2 IMAD.WIDE R2, R0, 0x4, R2 ;  /* 0x0000000400022825 */ /* 0x008fe800078e0202 */
[----:B------:R-:W-:Y:S01]  /*5b60*/  HFMA2 R0, -RZ, RZ, 0, 5.9604644775390625e-08 ;  /* 0x00000001ff007431 */ /* 0x000fe200000001ff */
[----:B-1---5:R1:W5:Y:S04]  /*5b70*/  @P2 LDG.E R71, desc[UR6][R2.64] ;  /* 0x0000000602472981 */ /* 0x022368000c1e1900 */
[----:B------:R-:W-:Y:S01]  /*5b80*/  @!P2 PRMT R141, R0, 0x7610, R141 ;  /* 0x00007610008da816 */ /* 0x000fe2000000008d */
[----:B-1----:R-:W3:Y:S06]  /*5b90*/  @!P2 LDC R71, c[0x0][0x880] ;  /* 0x00022000ff47ab82 */ /* 0x002eec0000000800 */
.L_x_99:
[----:B------:R-:W-:Y:S05]  /*5ba0*/  @!P4 BRA `(.L_x_100) ;  /* 0x000000000024c947 */ /* 0x000fea0003800000 */
[----:B------:R-:W-:Y:S01]  /*5bb0*/  ISETP.NE.U32.AND P2, PT, R132, RZ, PT ;  /* 0x000000ff8400720c */ /* 0x000fe20003f45070 */
[----:B------:R-:W1:Y:S03]  /*5bc0*/  LDCU.64 UR6, c[0x0][0x358] ;  /* 0x00006b00ff0677ac */ /* 0x000e660008000a00 */
[----:B------:R-:W-:Y:S11]  /*5bd0*/  ISETP.NE.AND.EX P2, PT, R133, RZ, PT, P2 ;  /* 0x000000ff8500720c */ /* 0x000ff60003f45320 */
[----:B------:R-:W-:Y:S02]  /*5be0*/  @!UPT UIADD3 URZ, UPT, UPT, URZ, URZ, URZ ;  /* 0x000000fffffff290 */ /* 0x000fe4000fffe0ff */
[----:B------:R-:W4:Y:S01]  /*5bf0*/  @P2 LDC.64 R2, c[0x0][0x8a8] ;  /* 0x00022a00ff022b82 */ /* 0x000f220000000a00 */
[----:B--2---:R-:W-:Y:S04]  /*5c00*/  @P2 IMAD R0, R134, UR36, RZ ;  /* 0x0000002486002c24 */ /* 0x004fe8000f8e02ff */
[----:B----4-:R-:W-:Y:S05]  /*5c10*/  @P2 IMAD.WIDE R2, R0, 0x4, R2 ;  /* 0x0000000400022825 */ /* 0x010fea00078e0202 */
[----:B-1---5:R1:W5:Y:S02]  /*5c20*/  @P2 LDG.E R70, desc[UR6][R2.64] ;  /* 0x0000000602462981 */ /* 0x022364000c1e1900 */
[----:B-1----:R-:W4:Y:S02]  /*5c30*/  @!P2 LDC R70, c[0x0][0x8a0] ;  /* 0x00022800ff46ab82 */ /* 0x002f240000000800 */
.L_x_100:
[----:B---3-5:R-:W-:Y:S01]  /*5c40*/  @P0 FSETP.NEU.AND P4, PT, R71, RZ, PT ;  /* 0x000000ff4700020b */ /* 0x028fe20003f8d000 */
[----:B--2---:R-:W-:Y:S01]  /*5c50*/  IMAD.U32 R0, RZ, RZ, UR4 ;  /* 0x00000004ff007e24 */ /* 0x004fe2000f8e00ff */
[----:B------:R-:W-:Y:S01]  /*5c60*/  @P0 LOP3.LUT P2, RZ, R141, 0xff, RZ, 0xc0, !PT ;  /* 0x000000ff8dff0812 */ /* 0x000fe2000784c0ff */
[----:B------:R-:W-:Y:S01]  /*5c70*/  BSSY B1, `(.L_x_101) ;  /* 0x000003e000017945 */ /* 0x000fe20003800000 */
[----:B------:R-:W-:Y:S02]  /*5c80*/  @P0 SEL R2, RZ, 0xffffffff, P4 ;  /* 0xffffffffff020807 */ /* 0x000fe40002000000 */
[----:B------:R-:W-:Y:S02]  /*5c90*/  CS2R R18, SRZ ;  /* 0x0000000000127805 */ /* 0x000fe4000001ff00 */
[----:B------:R-:W-:Y:S02]  /*5ca0*/  LEA R143, R68, UR44, 0x3 ;  /* 0x0000002c448f7c11 */ /* 0x000fe4000f8e18ff */
[----:B------:R-:W-:Y:S02]  /*5cb0*/  CS2R R16, SRZ ;  /* 0x0000000000107805 */ /* 0x000fe4000001ff00 */
[----:B------:R-:W-:Y:S02]  /*5cc0*/  @P1 SEL R2, R0, R2, !P2 ;  /* 0x0000000200021207 */ /* 0x000fe40005000000 */
[----:B------:R-:W-:Y:S02]  /*5cd0*/  CS2R R26, SRZ ;  /* 0x00000000001a7805 */ /* 0x000fe4000001ff00 */
[----:B------:R-:W-:Y:S02]  /*5ce0*/  SHF.L.U32 R4, R147, 0x1f, RZ ;  /* 0x0000001f93047819 */ /* 0x000fe400000006ff */
[----:B------:R-:W-:Y:S02]  /*5cf0*/  CS2R R24, SRZ ;  /* 0x0000000000187805 */ /* 0x000fe4000001ff00 */
[----:B------:R-:W-:Y:S02]  /*5d00*/  @P0 LOP3.LUT R2, R2, 0x1, RZ, 0xc0, !PT ;  /* 0x0000000102020812 */ /* 0x000fe400078ec0ff */
[----:B------:R-:W-:Y:S02]  /*5d10*/  CS2R R30, SRZ ;  /* 0x00000000001e7805 */ /* 0x000fe4000001ff00 */
[----:B------:R-:W-:Y:S02]  /*5d20*/  PLOP3.LUT P5, PT, PT, PT, PT, 0x8, 0x80 ;  /* 0x000000000080781c */ /* 0x000fe40003fae170 */
[----:B------:R-:W-:Y:S02]  /*5d30*/  CS2R R28, SRZ ;  /* 0x00000000001c7805 */ /* 0x000fe4000001ff00 */
[----:B------:R-:W-:Y:S01]  /*5d40*/  ISETP.NE.U32.OR P1, PT, R2, 0x1, !P0 ;  /* 0x000000010200780c */ /* 0x000fe20004725470 */
[----:B------:R-:W-:Y:S01]  /*5d50*/  IMAD R2, R68, 0x40, R69 ;  /* 0x0000004044027824 */ /* 0x000fe200078e0245 */
[----:B------:R-:W-:Y:S02]  /*5d60*/  CS2R R34, SRZ ;  /* 0x0000000000227805 */ /* 0x000fe4000001ff00 */
[----:B------:R-:W-:Y:S09]  /*5d70*/  CS2R R32, SRZ ;  /* 0x0000000000207805 */ /* 0x000ff2000001ff00 */
[----:B------:R-:W-:Y:S04]  /*5d80*/  @P1 SHF.L.U32 R0, R145, 0x1f, RZ ;  /* 0x0000001f91001819 */ /* 0x000fe800000006ff */
[----:B------:R-:W1:Y:S01]  /*5d90*/  @P1 SYNCS.PHASECHK.TRANS64.TRYWAIT P0, [UR44+0x30], R0 ;  /* 0x00003000ff0015a7 */ /* 0x000e62000800112c */
[----:B------:R2:W3:Y:S01]  /*5da0*/  SYNCS.PHASECHK.TRANS64.TRYWAIT P4, [R143+URZ+0x70], R4 ;  /* 0x000070048f0075a7 */ /* 0x0004e200080811ff */
[----:B-1----:R-:W-:Y:S01]  /*5db0*/  @P1 PLOP3.LUT P5, PT, P0, PT, PT, 0x8, 0x80 ;  /* 0x000000000080181c */ /* 0x002fe200007ae170 */
[----:B------:R-:W-:Y:S01]  /*5dc0*/  @!UPT UIADD3 URZ, UPT, UPT, URZ, URZ, URZ ;  /* 0x000000fffffff290 */ /* 0x000fe2000fffe0ff */
[----:B--23--:R-:W-:Y:S11]  /*5dd0*/  @!P1 BRA `(.L_x_102) ;  /* 0x00000000009c9947 */ /* 0x00cff60003800000 */
[----:B------:R-:W-:Y:S01]  /*5de0*/  ISETP.NE.U32.AND P0, PT, RZ, UR56, PT ;  /* 0x00000038ff007c0c */ /* 0x000fe2000bf05070 */
[----:B------:R-:W-:Y:S01]  /*5df0*/  BSSY B0, `(.L_x_103) ;  /* 0x0000016000007945 */ /* 0x000fe20003800000 */
[----:B------:R-:W-:Y:S02]  /*5e00*/  FSETP.NEU.AND P2, PT, R71, RZ, PT ;  /* 0x000000ff4700720b */ /* 0x000fe40003f4d000 */
[----:B------:R-:W-:Y:S02]  /*5e10*/  CS2R R34, SRZ ;  /* 0x0000000000227805 */ /* 0x000fe4000001ff00 */
[----:B------:R-:W-:Y:S02]  /*5e20*/  ISETP.NE.AND.EX P0, PT, RZ, UR57, PT, P0 ;  /* 0x00000039ff007c0c */ /* 0x000fe4000bf05300 */
[----:B------:R-:W-:Y:S02]  /*5e30*/  CS2R R32, SRZ ;  /* 0x0000000000207805 */ /* 0x000fe4000001ff00 */
[----:B------:R-:W-:Y:S02]  /*5e40*/  LOP3.LUT P1, RZ, R141, 0xff, RZ, 0xc0, !PT ;  /* 0x000000ff8dff7812 */ /* 0x000fe4000782c0ff */
[----:B------:R-:W-:Y:S02]  /*5e50*/  CS2R R30, SRZ ;  /* 0x00000000001e7805 */ /* 0x000fe4000001ff00 */
[----:B------:R-:W-:Y:S02]  /*5e60*/  SEL R0, RZ, 0xffffffff, P2 ;  /* 0xffffffffff007807 */ /* 0x000fe40001000000 */
[----:B------:R-:W-:Y:S02]  /*5e70*/  CS2R R28, SRZ ;  /* 0x00000000001c7805 */ /* 0x000fe4000001ff00 */
[----:B------:R-:W-:Y:S02]  /*5e80*/  SEL R3, RZ, 0xffffffff, P0 ;  /* 0xffffffffff037807 */ /* 0x000fe40000000000 */
[----:B------:R-:W-:Y:S02]  /*5e90*/  CS2R R26, SRZ ;  /* 0x00000000001a7805 */ /* 0x000fe4000001ff00 */
[----:B------:R-:W-:Y:S02]  /*5ea0*/  CS2R R24, SRZ ;  /* 0x0000000000187805 */ /* 0x000fe4000001ff00 */
[----:B------:R-:W-:Y:S02]  /*5eb0*/  CS2R R18, SRZ ;  /* 0x0000000000127805 */ /* 0x000fe4000001ff00 */
[----:B------:R-:W-:Y:S02]  /*5ec0*/  @P3 SEL R0, R3, R0, !P1 ;  /* 0x0000000003003207 */ /* 0x000fe40004800000 */
[----:B------:R-:W-:Y:S02]  /*5ed0*/  CS2R R16, SRZ ;  /* 0x0000000000107805 */ /* 0x000fe4000001ff00 */
[----:B------:R-:W-:Y:S04]  /*5ee0*/  LOP3.LUT R0, R0, 0x1, RZ, 0xc0, !PT ;  /* 0x0000000100007812 */ /* 0x000fe800078ec0ff */
[----:B------:R-:W-:Y:S01]  /*5ef0*/  ISETP.NE.U32.AND P0, PT, R0, 0x1, PT ;  /* 0x000000010000780c */ /* 0x000fe20003f05070 */
[----:B------:R-:W-:Y:S01]  /*5f00*/  @!UPT UIADD3 URZ, UPT, UPT, URZ, URZ, URZ ;  /* 0x000000fffffff290 */ /* 0x000fe2000fffe0ff */
[----:B------:R-:W-:Y:S11]  /*5f10*/  @!P5 BRA `(.L_x_104) ;  /* 0x00000000000cd947 */ /* 0x000ff60003800000 */
[----:B------:R-:W-:Y:S04]  /*5f20*/  SHF.L.U32 R3, R145, 0x1f, RZ ;  /* 0x0000001f91037819 */ /* 0x000fe800000006ff */
[----:B------:R-:W1:Y:S02]  /*5f30*/  SYNCS.PHASECHK.TRANS64.TRYWAIT P1, [UR44+0x30], R3 ;  /* 0x00003003ff0075a7 */ /* 0x000e64000802112c */
[----:B-1----:R-:W-:Y:S05]  /*5f40*/  @!P1 BRA `(.L_x_105) ;  /* 0x0000001c00989947 */ /* 0x002fea0003800000 */
.L_x_104:
[----:B------:R-:W-:Y:S05]  /*5f50*/  BSYNC B0 ;  /* 0x0000000000007941 */ /* 0x000fea0003800000 */
.L_x_103:
[----:B------:R2:W3:Y:S01]  /*5f60*/  @P0 LDS.128 R32, [R140+UR44+0x200] ;  /* 0x0002002c8c200984 */ /* 0x0004e20008000c00 */
[----:B------:R-:W5:Y:S01]  /*5f70*/  S2UR UR5, SR_CgaCtaId ;  /* 0x00000000000579c3 */ /* 0x000f620000008800 */
[----:B------:R-:W-:Y:S01]  /*5f80*/  UIADD3 UR4, UPT, UPT, UR44, 0x38, URZ ;  /* 0x000000382c047890 */ /* 0x000fe2000fffe0ff */
[----:B------:R-:W-:Y:S01]  /*5f90*/  LOP3.LUT R145, R145, 0x1, RZ, 0x3c, !PT ;  /* 0x0000000191917812 */ /* 0x000fe200078e3cff */
[----:B------:R2:W1:Y:S04]  /*5fa0*/  @P0 LDS.128 R28, [R150+0x10] ;  /* 0x00001000961c0984 */ /* 0x0004680000000c00 */
[----:B------:R2:W1:Y:S04]  /*5fb0*/  @P0 LDS.128 R24, [R149+0x20] ;  /* 0x0000200095180984 */ /* 0x0004680000000c00 */
[----:B------:R2:W1:Y:S01]  /*5fc0*/  @P0 LDS.128 R16, [R148+0x30] ;  /* 0x0000300094100984 */ /* 0x0004620000000c00 */
[----:B------:R-:W-:Y:S01]  /*5fd0*/  @!PT LDS RZ, [RZ] ;  /* 0x00000000fffff984 */ /* 0x000fe20000000800 */
[----:B------:R-:W-:Y:S01]  /*5fe0*/  @!PT LDS RZ, [RZ] ;  /* 0x00000000fffff984 */ /* 0x000fe20000000800 */
[----:B------:R-:W-:Y:S01]  /*5ff0*/  @!PT LDS RZ, [RZ] ;  /* 0x00000000fffff984 */ /* 0x000fe20000000800 */
[----:B------:R-:W-:Y:S01]  /*6000*/  @!PT LDS RZ, [RZ] ;  /* 0x00000000fffff984 */ /* 0x000fe20000000800 */
[----:B------:R4:W-:Y:S06]  /*6010*/  MEMBAR.ALL.CTA ;  /* 0x0000000000007992 */ /* 0x0009ec0000008000 */
[----:B----4-:R-:W4:Y:S01]  /*6020*/  FENCE.VIEW.ASYNC.S ;  /* 0x00000000000073c6 */ /* 0x010f220000000000 */
[----:B-----5:R-:W-:Y:S09]  /*6030*/  UPRMT UR4, UR5, 0x654, UR4 ;  /* 0x0000065405047896 */ /* 0x020ff20008000004 */
[----:B----4-:R-:W-:Y:S03]  /*6040*/  SYNCS.ARRIVE.TRANS64.RED.A1T0 RZ, [UR4], RZ ;  /* 0x000000ffffff79a7 */ /* 0x010fe60008100404 */
.L_x_102:
[----:B------:R-:W-:Y:S05]  /*6050*/  BSYNC B1 ;  /* 0x0000000000017941 */ /* 0x000fea0003800000 */
.L_x_101:
[----:B-1----:R-:W-:Y:S04]  /*6060*/  SHF.R.U32.HI R0, RZ, 0x15, R2 ;  /* 0x00000015ff007819 */ /* 0x002fe80000011602 */
[----:B------:R-:W-:Y:S01]  /*6070*/  LOP3.LUT P0, RZ, R0, 0x3, R142, 0x48, !PT ;  /* 0x0000000300ff7812 */ /* 0x000fe2000780488e */
[----:B------:R-:W-:Y:S01]  /*6080*/  @!UPT UIADD3 URZ, UPT, UPT, URZ, URZ, URZ ;  /* 0x000000fffffff290 */ /* 0x000fe2000fffe0ff */
[----:B------:R-:W-:Y:S11]  /*6090*/  @P4 BRA `(.L_x_106) ;  /* 0x0000000000084947 */ /* 0x000ff60003800000 */
[----:B------:R-:W1:Y:S02]  /*60a0*/  SYNCS.PHASECHK.TRANS64.TRYWAIT P1, [R143+URZ+0x70], R4 ;  /* 0x000070048f0075a7 */ /* 0x000e6400080211ff */
[----:B-1----:R-:W-:Y:S05]  /*60b0*/  @!P1 BRA `(.L_x_107) ;  /* 0x0000001c00549947 */ /* 0x002fea0003800000 */
.L_x_106:
[----:B------:R-:W-:Y:S05]  /*60c0*/  @!P0 BRA `(.L_x_108) ;  /* 0x0000000000408947 */ /* 0x000fea0003800000 */
[----:B------:R-:W1:Y:S01]  /*60d0*/  LDCU.64 UR8, c[0x4][0x70] ;  /* 0x01000e00ff0877ac */ /* 0x000e620008000a00 */
[----:B------:R-:W-:Y:S01]  /*60e0*/  MOV R15, 0x0 ;  /* 0x00000000000f7802 */ /* 0x000fe20000000f00 */
[----:B------:R-:W-:Y:S02]  /*60f0*/  HFMA2 R12, -RZ, RZ, 0, 5.9604644775390625e-08 ;  /* 0x00000001ff0c7431 */ /* 0x000fe400000001ff */
[----:B------:R-:W-:Y:S02]  /*6100*/  IMAD.MOV.U32 R8, RZ, RZ, 0x192 ;  /* 0x00000192ff087424 */ /* 0x000fe400078e00ff */
[----:B------:R-:W-:Y:S01]  /*6110*/  IMAD.MOV.U32 R13, RZ, RZ, RZ ;  /* 0x000000ffff0d7224 */ /* 0x000fe200078e00ff */
[----:B------:R-:W5:Y:S01]  /*6120*/  LDCU.64 UR6, c[0x4][0x78] ;  /* 0x01000f00ff0677ac */ /* 0x000f620008000a00 */
[----:B------:R-:W2:Y:S01]  /*6130*/  LDC.64 R14, c[0x4][R15] ;  /* 0x010000000f0e7b82 */ /* 0x000ea20000000a00 */
[----:B------:R-:W3:Y:S01]  /*6140*/  LDCU.64 UR4, c[0x4][0x10] ;  /* 0x01000200ff0477ac */ /* 0x000ee20008000a00 */
[----:B-1----:R-:W-:Y:S01]  /*6150*/  MOV R5, UR9 ;  /* 0x0000000900057c02 */ /* 0x002fe20008000f00 */
[----:B------:R-:W-:Y:S01]  /*6160*/  IMAD.U32 R4, RZ, RZ, UR8 ;  /* 0x00000008ff047e24 */ /* 0x000fe2000f8e00ff */
[----:B-----5:R-:W-:Y:S01]  /*6170*/  MOV R7, UR7 ;  /* 0x0000000700077c02 */ /* 0x020fe20008000f00 */
[----:B------:R-:W-:Y:S01]  /*6180*/  IMAD.U32 R6, RZ, RZ, UR6 ;  /* 0x00000006ff067e24 */ /* 0x000fe2000f8e00ff */
[----:B---3--:R-:W-:Y:S01]  /*6190*/  MOV R11, UR5 ;  /* 0x00000005000b7c02 */ /* 0x008fe20008000f00 */
[----:B------:R-:W-:Y:S02]  /*61a0*/  IMAD.U32 R10, RZ, RZ, UR4 ;  /* 0x00000004ff0a7e24 */ /* 0x000fe4000f8e00ff */
[----:B------:R-:W-:Y:S07]  /*61b0*/  LEPC R20, `(.L_x_108) ;  /* 0x000000001014794e */ /* 0x000fee0000000000 */
[----:B--2-4-:R-:W-:Y:S05]  /*61c0*/  CALL.ABS.NOINC R14 ;  /* 0x000000000e007343 */ /* 0x014fea0003c00000 */
.L_x_108:
[----:B------:R-:W-:Y:S01]  /*61d0*/  LOP3.LUT P0, RZ, R131, 0x60, RZ, 0xc0, !PT ;  /* 0x0000006083ff7812 */ /* 0x000fe2000780c0ff */
[----:B------:R-:W-:Y:S05]  /*61e0*/  WARPSYNC.ALL ;  /* 0x0000000000007948 */ /* 0x000fea0003800000 */
[----:B------:R-:W-:Y:S01]  /*61f0*/  R2UR UR4, R2 ;  /* 0x00000000020472ca */ /* 0x000fe200000e0000 */
[----:B------:R-:W-:Y:S01]  /*6200*/  BSSY.RECONVERGENT B0, `(.L_x_109) ;  /* 0x000011f000007945 */ /* 0x000fe20003800200 */
[----:B---3--:R-:W-:Y:S02]  /*6210*/  F2FP.F16.E4M3.UNPACK_B R2, R32 ;  /* 0x00000020ff02723e */ /* 0x008fe400020006ff */
[-C--:B------:R-:W-:Y:S02]  /*6220*/  F2FP.F16.E4M3.UNPACK_B R21, R33.reuse ;  /* 0x00000021ff15723e */ /* 0x080fe400020006ff */
[----:B------:R-:W-:Y:S01]  /*6230*/  F2FP.F16.E4M3.UNPACK_B R12, R28 ;  /* 0x0000001cff0c723e */ /* 0x000fe200020006ff */
[----:B------:R-:W-:Y:S01]  /*6240*/  HADD2.F32 R0, -RZ, R2.H0_H0 ;  /* 0x20000002ff007230 */ /* 0x000fe20000004100 */
[----:B------:R-:W-:Y:S01]  /*6250*/  F2FP.F16.E4M3.UNPACK_B R32, R32.H1 ;  /* 0x00000020ff20723e */ /* 0x000fe200030006ff */
[--C-:B------:R-:W-:Y:S01]  /*6260*/  HADD2.F32 R73, -RZ, R21.reuse.H0_H0 ;  /* 0x20000015ff497230 */ /* 0x100fe20000004100 */
[----:B------:R-:W-:Y:S01]  /*6270*/  F2FP.F16.E4M3.UNPACK_B R33, R33.H1 ;  /* 0x00000021ff21723e */ /* 0x000fe200030006ff */
[----:B------:R-:W-:Y:S01]  /*6280*/  HADD2.F32 R74, -RZ, R21.H1_H1 ;  /* 0x30000015ff4a7230 */ /* 0x000fe20000004100 */
[-C--:B------:R-:W-:Y:S01]  /*6290*/  F2FP.F16.E4M3.UNPACK_B R20, R34.reuse ;  /* 0x00000022ff14723e */ /* 0x080fe200020006ff */
[--C-:B------:R-:W-:Y:S01]  /*62a0*/  HADD2.F32 R3, -RZ, R32.reuse.H0_H0 ;  /* 0x20000020ff037230 */ /* 0x100fe20000004100 */
[----:B------:R-:W-:Y:S01]  /*62b0*/  F2FP.F16.E4M3.UNPACK_B R15, R34.H1 ;  /* 0x00000022ff0f723e */ /* 0x000fe200030006ff */
[----:B------:R-:W-:Y:S01]  /*62c0*/  HADD2.F32 R72, -RZ, R32.H1_H1 ;  /* 0x30000020ff487230 */ /* 0x000fe20000004100 */
[-C--:B------:R-:W-:Y:S01]  /*62d0*/  F2FP.F16.E4M3.UNPACK_B R14, R35.reuse ;  /* 0x00000023ff0e723e */ /* 0x080fe200020006ff */
[--C-:B------:R-:W-:Y:S01]  /*62e0*/  HADD2.F32 R75, -RZ, R33.reuse.H0_H0 ;  /* 0x20000021ff4b7230 */ /* 0x100fe20000004100 */
[----:B------:R-:W-:Y:S01]  /*62f0*/  F2FP.F16.E4M3.UNPACK_B R13, R35.H1 ;  /* 0x00000023ff0d723e */ /* 0x000fe200030006ff */
[----:B------:R-:W-:Y:S01]  /*6300*/  HADD2.F32 R76, -RZ, R33.H1_H1 ;  /* 0x30000021ff4c7230 */ /* 0x000fe20000004100 */
[----:B------:R-:W-:Y:S01]  /*6310*/  F2FP.F16.E4M3.UNPACK_B R28, R28.H1 ;  /* 0x0000001cff1c723e */ /* 0x000fe200030006ff */
[--C-:B------:R-:W-:Y:S01]  /*6320*/  HADD2.F32 R77, -RZ, R20.reuse.H0_H0 ;  /* 0x20000014ff4d7230 */ /* 0x100fe20000004100 */
[-C--:B------:R-:W-:Y:S01]  /*6330*/  F2FP.F16.E4M3.UNPACK_B R11, R29.reuse ;  /* 0x0000001dff0b723e */ /* 0x080fe200020006ff */
        /* <DEDUP_REMOVED lines=43> */
[----:B------:R-:W-:Y:S01]  /*65f0*/  IADD3 R143, PT, PT, R143, 0x90, RZ ;  /* 0x000000908f8f7810 */ /* 0x000fe20007ffe0ff */
[----:B------:R-:W-:Y:S01]  /*6600*/  HADD2.F32 R100, -RZ, R6.H1_H1 ;  /* 0x30000006ff647230 */ /* 0x000fe20000004100 */
[----:B------:R-:W-:Y:S01]  /*6610*/  IADD3 R68, PT, PT, R68, 0x1, RZ ;  /* 0x0000000144447810 */ /* 0x000fe20007ffe0ff */
[--C-:B------:R-:W-:Y:S01]  /*6620*/  HADD2.F32 R101, -RZ, R5.reuse.H0_H0 ;  /* 0x20000005ff657230 */ /* 0x100fe20000004100 */
[----:B------:R-:W-:Y:S01]  /*6630*/  LOP3.LUT R143, R143, 0xfefffff8, RZ, 0xc0, !PT ;  /* 0xfefffff88f8f7812 */ /* 0x000fe200078ec0ff */
[----:B------:R-:W-:Y:S02]  /*6640*/  HADD2.F32 R102, -RZ, R5.H1_H1 ;  /* 0x30000005ff667230 */ /* 0x000fe40000004100 */
[--C-:B------:R-:W-:Y:S02]  /*6650*/  HADD2.F32 R103, -RZ, R4.reuse.H0_H0 ;  /* 0x20000004ff677230 */ /* 0x100fe40000004100 */
[----:B------:R-:W-:Y:S02]  /*6660*/  HADD2.F32 R104, -RZ, R4.H1_H1 ;  /* 0x30000004ff687230 */ /* 0x000fe40000004100 */
[----:B------:R-:W1:Y:S01]  /*6670*/  LDTM.x64 R4, tmem[UR4] ;  /* 0x00000004000479ee */ /* 0x000e620008340000 */
[----:B------:R-:W-:Y:S01]  /*6680*/  NOP ;  /* 0x0000000000007918 */ /* 0x000fe20000000000 */
[----:B-1----:R1:W-:Y:S01]  /*6690*/  SYNCS.ARRIVE.TRANS64.RED.A1T0 RZ, [R143+URZ], RZ ;  /* 0x000000ff8fff79a7 */ /* 0x0023e200081004ff */
[----:B------:R-:W-:Y:S02]  /*66a0*/  HADD2.F32 R2, -RZ, R2.H1_H1 ;  /* 0x30000002ff027230 */ /* 0x000fe40000004100 */
[--C-:B------:R-:W-:Y:S02]  /*66b0*/  HADD2.F32 R105, -RZ, R106.reuse.H0_H0 ;  /* 0x2000006aff697230 */ /* 0x100fe40000004100 */
        /* <DEDUP_REMOVED lines=9> */
[C---:B----4-:R-:W-:Y:S01]  /*6750*/  FMUL R4, R70.reuse, R4 ;  /* 0x0000000446047220 */ /* 0x050fe20000400000 */
[C---:B------:R-:W-:Y:S01]  /*6760*/  FMUL R5, R70.reuse, R5 ;  /* 0x0000000546057220 */ /* 0x040fe20000400000 */
[C---:B------:R-:W-:Y:S01]  /*6770*/  FMUL R8, R70.reuse, R8 ;  /* 0x0000000846087220 */ /* 0x040fe20000400000 */
[C---:B------:R-:W-:Y:S01]  /*6780*/  FMUL R9, R70.reuse, R9 ;  /* 0x0000000946097220 */ /* 0x040fe20000400000 */
[C---:B------:R-:W-:Y:S01]  /*6790*/  FFMA R4, R71.reuse, R0, R4 ;  /* 0x0000000047047223 */ /* 0x040fe20000000004 */
[C---:B------:R-:W-:Y:S01]  /*67a0*/  FFMA R5, R71.reuse, R2, R5 ;  /* 0x0000000247057223 */ /* 0x040fe20000000005 */
[C---:B------:R-:W-:Y:S01]  /*67b0*/  FMUL R12, R70.reuse, R12 ;  /* 0x0000000c460c7220 */ /* 0x040fe20000400000 */
[C---:B------:R-:W-:Y:S01]  /*67c0*/  FMUL R13, R70.reuse, R13 ;  /* 0x0000000d460d7220 */ /* 0x040fe20000400000 */
[C---:B------:R-:W-:Y:S01]  /*67d0*/  FMUL R0, R70.reuse, R16 ;  /* 0x0000001046007220 */ /* 0x040fe20000400000 */
[C---:B------:R-:W-:Y:S01]  /*67e0*/  FMUL R2, R70.reuse, R17 ;  /* 0x0000001146027220 */ /* 0x040fe20000400000 */
[C---:B------:R-:W-:Y:S01]  /*67f0*/  FMUL R17, R70.reuse, R24 ;  /* 0x0000001846117220 */ /* 0x040fe20000400000 */
[--C-:B------:R-:W-:Y:S02]  /*6800*/  HADD2.F32 R125, -RZ, R126.reuse.H0_H0 ;  /* 0x2000007eff7d7230 */ /* 0x100fe40000004100 */
[C---:B------:R-:W-:Y:S01]  /*6810*/  FMUL R6, R70.reuse, R6 ;  /* 0x0000000646067220 */ /* 0x040fe20000400000 */
[----:B------:R-:W-:Y:S02]  /*6820*/  HADD2.F32 R126, -RZ, R126.H1_H1 ;  /* 0x3000007eff7e7230 */ /* 0x000fe40000004100 */
[C---:B------:R-:W-:Y:S01]  /*6830*/  FMUL R7, R70.reuse, R7 ;  /* 0x0000000746077220 */ /* 0x040fe20000400000 */
[C---:B------:R-:W-:Y:S01]  /*6840*/  FMUL R10, R70.reuse, R10 ;  /* 0x0000000a460a7220 */ /* 0x040fe20000400000 */
[C---:B------:R-:W-:Y:S01]  /*6850*/  FFMA R6, R71.reuse, R3, R6 ;  /* 0x0000000347067223 */ /* 0x040fe20000000006 */
[C---:B------:R-:W-:Y:S01]  /*6860*/  FMUL R11, R70.reuse, R11 ;  /* 0x0000000b460b7220 */ /* 0x040fe20000400000 */
[C---:B------:R-:W-:Y:S01]  /*6870*/  FFMA R7, R71.reuse, R72, R7 ;  /* 0x0000004847077223 */ /* 0x040fe20000000007 */
[C---:B------:R-:W-:Y:S01]  /*6880*/  FFMA R8, R71.reuse, R73, R8 ;  /* 0x0000004947087223 */ /* 0x040fe20000000008 */
[C---:B------:R-:W-:Y:S01]  /*6890*/  FFMA R9, R71.reuse, R74, R9 ;  /* 0x0000004a47097223 */ /* 0x040fe20000000009 */
[C---:B------:R-:W-:Y:S01]  /*68a0*/  FFMA R10, R71.reuse, R75, R10 ;  /* 0x0000004b470a7223 */ /* 0x040fe2000000000a */
[C---:B------:R-:W-:Y:S01]  /*68b0*/  FFMA R11, R71.reuse, R76, R11 ;  /* 0x0000004c470b7223 */ /* 0x040fe2000000000b */
[C---:B------:R-:W-:Y:S01]  /*68c0*/  FFMA R12, R71.reuse, R77, R12 ;  /* 0x0000004d470c7223 */ /* 0x040fe2000000000c */
[----:B------:R-:W-:Y:S01]  /*68d0*/  FFMA R13, R71, R78, R13 ;  /* 0x0000004e470d7223 */ /* 0x000fe2000000000d */
[----:B------:R-:W-:Y:S01]  /*68e0*/  F2FP.SATFINITE.E4M3.F32.PACK_AB_MERGE_C R76, R7, R6, RZ ;  /* 0x00000006074c723e */ /* 0x000fe200048070ff */
[--C-:B------:R-:W-:Y:S02]  /*68f0*/  HADD2.F32 R74, -RZ, R129.reuse.H0_H0 ;  /* 0x20000081ff4a7230 */ /* 0x100fe40000004100 */
[C---:B------:R-:W-:Y:S01]  /*6900*/  FMUL R7, R70.reuse, R20 ;  /* 0x0000001446077220 */ /* 0x040fe20000400000 */
[----:B------:R-:W-:Y:S01]  /*6910*/  HADD2.F32 R75, -RZ, R129.H1_H1 ;  /* 0x30000081ff4b7230 */ /* 0x000fe20000004100 */
[----:B------:R-:W-:Y:S01]  /*6920*/  F2FP.SATFINITE.E4M3.F32.PACK_AB_MERGE_C R129, R11, R10, RZ ;  /* 0x0000000a0b81723e */ /* 0x000fe200048070ff */
        /* <DEDUP_REMOVED lines=12> */
[----:B------:R-:W-:Y:S01]  /*69f0*/  FFMA R3, R71, R83, R3 ;  /* 0x0000005347037223 */ /* 0x000fe20000000003 */
[C---:B------:R-:W-:Y:S01]  /*6a00*/  FMUL R25, R70.reuse, R32 ;  /* 0x0000002046197220 */ /* 0x040fe20000400000 */
[----:B------:R-:W-:Y:S01]  /*6a10*/  F2FP.SATFINITE.E4M3.F32.PACK_AB_MERGE_C R14, R15, R14, RZ ;  /* 0x0000000e0f0e723e */ /* 0x000fe200048070ff */
[C---:B------:R-:W-:Y:S01]  /*6a20*/  FMUL R6, R70.reuse, R19 ;  /* 0x0000001346067220 */ /* 0x040fe20000400000 */
[C---:B------:R-:W-:Y:S01]  /*6a30*/  FMUL R11, R70.reuse, R22 ;  /* 0x00000016460b7220 */ /* 0x040fe20000400000 */
[C---:B------:R-:W-:Y:S01]  /*6a40*/  FMUL R22, R70.reuse, R29 ;  /* 0x0000001d46167220 */ /* 0x040fe20000400000 */
[C---:B------:R-:W-:Y:S01]  /*6a50*/  FMUL R29, R70.reuse, R36 ;  /* 0x00000024461d7220 */ /* 0x040fe20000400000 */
[C---:B------:R-:W-:Y:S01]  /*6a60*/  FFMA R6, R71.reuse, R84, R6 ;  /* 0x0000005447067223 */ /* 0x040fe20000000006 */
[C---:B------:R-:W-:Y:S01]  /*6a70*/  FFMA R7, R71.reuse, R85, R7 ;  /* 0x0000005547077223 */ /* 0x040fe20000000007 */
[C---:B------:R-:W-:Y:S01]  /*6a80*/  FFMA R10, R71.reuse, R86, R10 ;  /* 0x00000056470a7223 */ /* 0x040fe2000000000a */
[C---:B------:R-:W-:Y:S01]  /*6a90*/  FFMA R11, R71.reuse, R87, R11 ;  /* 0x00000057470b7223 */ /* 0x040fe2000000000b */
[----:B------:R-:W-:Y:S01]  /*6aa0*/  FMUL R16, R70, R23 ;  /* 0x0000001746107220 */ /* 0x000fe20000400000 */
[----:B------:R-:W-:Y:S01]  /*6ab0*/  F2FP.SATFINITE.E4M3.F32.PACK_AB_MERGE_C R3, R6, R3, RZ ;  /* 0x000000030603723e */ /* 0x000fe200048070ff */
        /* <DEDUP_REMOVED lines=10> */
[----:B------:R-:W-:Y:S01]  /*6b60*/  FMUL R30, R70, R37 ;  /* 0x00000025461e7220 */ /* 0x000fe20000400000 */
[----:B------:R-:W-:Y:S01]  /*6b70*/  F2FP.SATFINITE.E4M3.F32.PACK_AB_MERGE_C R16, R10, R7, R16 ;  /* 0x000000070a10723e */ /* 0x000fe20004807010 */
        /* <DEDUP_REMOVED lines=23> */
[----:B------:R-:W-:Y:S01]  /*6cf0*/  FFMA R31, R71, R103, R31 ;  /* 0x00000067471f7223 */ /* 0x000fe2000000001f */
[----:B------:R-:W-:Y:S01]  /*6d00*/  FMUL R45, R70, R52 ;  /* 0x00000034462d7220 */ /* 0x000fe20000400000 */
[----:B------:R-:W-:Y:S01]  /*6d10*/  F2FP.SATFINITE.E4M3.F32.PACK_AB_MERGE_C R19, R28, R27, RZ ;  /* 0x0000001b1c13723e */ /* 0x000fe200048070ff */
[C---:B------:R-:W-:Y:S01]  /*6d20*/  FMUL R52, R70.reuse, R59 ;  /* 0x0000003b46347220 */ /* 0x040fe20000400000 */
[C---:B------:R-:W-:Y:S01]  /*6d30*/  FMUL R59, R70.reuse, R66 ;  /* 0x00000042463b7220 */ /* 0x040fe20000400000 */
[----:B------:R-:W-:Y:S01]  /*6d40*/  F2FP.SATFINITE.E4M3.F32.PACK_AB_MERGE_C R66, R13, R12, R14 ;  /* 0x0000000c0d42723e */ /* 0x000fe2000480700e */
[----:B------:R-:W-:Y:S01]  /*6d50*/  FMUL R32, R70, R39 ;  /* 0x0000002746207220 */ /* 0x000fe20000400000 */
[--C-:B------:R-:W-:Y:S01]  /*6d60*/  HADD2.F32 R107, -RZ, R108.reuse.H0_H0 ;  /* 0x2000006cff6b7230 */ /* 0x100fe20000004100 */
[----:B------:R-:W-:Y:S01]  /*6d70*/  F2FP.SATFINITE.E4M3.F32.PACK_AB_MERGE_C R19, R26, R25, R19 ;  /* 0x000000191a13723e */ /* 0x000fe20004807013 */
[----:B------:R-:W-:Y:S02]  /*6d80*/  HADD2.F32 R108, -RZ, R108.H1_H1 ;  /* 0x3000006cff6c7230 */ /* 0x000fe40000004100 */
[C---:B------:R-:W-:Y:S01]  /*6d90*/  FFMA R32, R71.reuse, R104, R32 ;  /* 0x0000006847207223 */ /* 0x040fe20000000020 */
[C---:B------:R-:W-:Y:S01]  /*6da0*/  FFMA R33, R71.reuse, R105, R33 ;  /* 0x0000006947217223 */ /* 0x040fe20000000021 */
[C---:B------:R-:W-:Y:S01]  /*6db0*/  FFMA R34, R71.reuse, R106, R34 ;  /* 0x0000006a47227223 */ /* 0x040fe20000000022 */
[C---:B------:R-:W-:Y:S01]  /*6dc0*/  FMUL R35, R70.reuse, R42 ;  /* 0x0000002a46237220 */ /* 0x040fe20000400000 */
[----:B------:R-:W-:Y:S01]  /*6dd0*/  FMUL R42, R70, R49 ;  /* 0x00000031462a7220 */ /* 0x000fe20000400000 */
[----:B------:R-:W-:Y:S01]  /*6de0*/  F2FP.SATFINITE.E4M3.F32.PACK_AB_MERGE_C R32, R32, R31, RZ ;  /* 0x0000001f2020723e */ /* 0x000fe200048070ff */
[C---:B------:R-:W-:Y:S01]  /*6df0*/  FMUL R49, R70.reuse, R56 ;  /* 0x0000003846317220 */ /* 0x040fe20000400000 */
[C---:B------:R-:W-:Y:S01]  /*6e00*/  FMUL R36, R70.reuse, R43 ;  /* 0x0000002b46247220 */ /* 0x040fe20000400000 */
[--C-:B------:R-:W-:Y:S02]  /*6e10*/  HADD2.F32 R111, -RZ, R112.reuse.H0_H0 ;  /* 0x20000070ff6f7230 */ /* 0x100fe40000004100 */
[C---:B------:R-:W-:Y:S01]  /*6e20*/  FFMA R35, R71.reuse, R107, R35 ;  /* 0x0000006b47237223 */ /* 0x040fe20000000023 */
[----:B------:R-:W-:Y:S02]  /*6e30*/  HADD2.F32 R112, -RZ, R112.H1_H1 ;  /* 0x30000070ff707230 */ /* 0x000fe40000004100 */
[C---:B------:R-:W-:Y:S01]  /*6e40*/  FMUL R39, R70.reuse, R46 ;  /* 0x0000002e46277220 */ /* 0x040fe20000400000 */
[C---:B------:R-:W-:Y:S01]  /*6e50*/  FFMA R36, R71.reuse, R108, R36 ;  /* 0x0000006c47247223 */ /* 0x040fe20000000024 */
[C---:B------:R-:W-:Y:S01]  /*6e60*/  FMUL R40, R70.reuse, R47 ;  /* 0x0000002f46287220 */ /* 0x040fe20000400000 */
[C---:B------:R-:W-:Y:S01]  /*6e70*/  FFMA R37, R71.reuse, R109, R37 ;  /* 0x0000006d47257223 */ /* 0x040fe20000000025 */
[C---:B------:R-:W-:Y:S01]  /*6e80*/  FFMA R38, R71.reuse, R110, R38 ;  /* 0x0000006e47267223 */ /* 0x040fe20000000026 */
        /* <DEDUP_REMOVED lines=8> */
[C---:B------:R-:W-:Y:S01]  /*6f10*/  FMUL R46, R70.reuse, R53 ;  /* 0x00000035462e7220 */ /* 0x040fe20000400000 */
[--C-:B------:R-:W-:Y:S02]  /*6f20*/  HADD2.F32 R119, -RZ, R120.reuse.H0_H0 ;  /* 0x20000078ff777230 */ /* 0x100fe40000004100 */
[C---:B------:R-:W-:Y:S01]  /*6f30*/  FMUL R50, R70.reuse, R57 ;  /* 0x0000003946327220 */ /* 0x040fe20000400000 */
[C---:B------:R-:W-:Y:S01]  /*6f40*/  FMUL R51, R70.reuse, R58 ;  /* 0x0000003a46337220 */ /* 0x040fe20000400000 */
[C---:B------:R-:W-:Y:S01]  /*6f50*/  FMUL R53, R70.reuse, R60 ;  /* 0x0000003c46357220 */ /* 0x040fe20000400000 */
[C---:B------:R-:W-:Y:S01]  /*6f60*/  FFMA R43, R71.reuse, R115, R43 ;  /* 0x00000073472b7223 */ /* 0x040fe2000000002b */
[----:B------:R-:W-:Y:S02]  /*6f70*/  HADD2.F32 R120, -RZ, R120.H1_H1 ;  /* 0x30000078ff787230 */ /* 0x000fe40000004100 */
[C---:B------:R-:W-:Y:S01]  /*6f80*/  FMUL R47, R70.reuse, R54 ;  /* 0x00000036462f7220 */ /* 0x040fe20000400000 */
[C---:B------:R-:W-:Y:S01]  /*6f90*/  FMUL R57, R70.reuse, R64 ;  /* 0x0000004046397220 */ /* 0x040fe20000400000 */
[C---:B------:R-:W-:Y:S01]  /*6fa0*/  FMUL R58, R70.reuse, R65 ;  /* 0x00000041463a7220 */ /* 0x040fe20000400000 */
[C---:B------:R-:W-:Y:S01]  /*6fb0*/  FMUL R60, R70.reuse, R67 ;  /* 0x00000043463c7220 */ /* 0x040fe20000400000 */
[----:B------:R-:W-:Y:S01]  /*6fc0*/  FFMA R44, R71, R116, R44 ;  /* 0x00000074472c7223 */ /* 0x000fe2000000002c */
[----:B------:R-:W-:Y:S01]  /*6fd0*/  FMUL R48, R70, R55 ;  /* 0x0000003746307220 */ /* 0x000fe20000400000 */
[----:B------:R-:W-:Y:S01]  /*6fe0*/  F2FP.SATFINITE.E4M3.F32.PACK_AB_MERGE_C R64, R5, R4, R76 ;  /* 0x000000040540723e */ /* 0x000fe2000480704c */
[----:B------:R-:W-:Y:S01]  /*6ff0*/  FFMA R45, R71, R117, R45 ;  /* 0x00000075472d7223 */ /* 0x000fe2000000002d */
[----:B------:R-:W-:Y:S01]  /*7000*/  F2FP.SATFINITE.E4M3.F32.PACK_AB_MERGE_C R65, R9, R8, R129 ;  /* 0x000000080941723e */ /* 0x000fe20004807081 */
[C---:B------:R-:W-:Y:S01]  /*7010*/  FFMA R46, R71.reuse, R118, R46 ;  /* 0x00000076472e7223 */ /* 0x040fe2000000002e */
[----:B------:R-:W-:Y:S01]  /*7020*/  F2FP.SATFINITE.E4M3.F32.PACK_AB_MERGE_C R67, R2, R0, R3 ;  /* 0x000000000243723e */ /* 0x000fe20004807003 */
[--C-:B------:R-:W-:Y:S02]  /*7030*/  HADD2.F32 R123, -RZ, R124.reuse.H0_H0 ;  /* 0x2000007cff7b7230 */ /* 0x100fe40000004100 */
[C---:B------:R-:W-:Y:S01]  /*7040*/  FFMA R47, R71.reuse, R119, R47 ;  /* 0x00000077472f7223 */ /* 0x040fe2000000002f */
[----:B------:R-:W-:Y:S02]  /*7050*/  HADD2.F32 R124, -RZ, R124.H1_H1 ;  /* 0x3000007cff7c7230 */ /* 0x000fe40000004100 */
[C---:B------:R-:W-:Y:S01]  /*7060*/  FFMA R48, R71.reuse, R120, R48 ;  /* 0x0000007847307223 */ /* 0x040fe20000000030 */
[----:B------:R1:W-:Y:S01]  /*7070*/  STS.128 [R140+UR44+0x2200], R64 ;  /* 0x002200408c007988 */ /* 0x0003e20008000c2c */
[C---:B------:R-:W-:Y:S01]  /*7080*/  FFMA R49, R71.reuse, R121, R49 ;  /* 0x0000007947317223 */ /* 0x040fe20000000031 */
[C---:B------:R-:W-:Y:S01]  /*7090*/  FFMA R50, R71.reuse, R122, R50 ;  /* 0x0000007a47327223 */ /* 0x040fe20000000032 */
[C---:B------:R-:W-:Y:S01]  /*70a0*/  FMUL R54, R70.reuse, R61 ;  /* 0x0000003d46367220 */ /* 0x040fe20000400000 */
[--C-:B------:R-:W-:Y:S02]  /*70b0*/  HADD2.F32 R127, -RZ, R128.reuse.H0_H0 ;  /* 0x20000080ff7f7230 */ /* 0x100fe40000004100 */
[C---:B------:R-:W-:Y:S01]  /*70c0*/  FFMA R51, R71.reuse, R123, R51 ;  /* 0x0000007b47337223 */ /* 0x040fe20000000033 */
[----:B------:R-:W-:Y:S02]  /*70d0*/  HADD2.F32 R128, -RZ, R128.H1_H1 ;  /* 0x30000080ff807230 */ /* 0x000fe40000004100 */
[----:B------:R-:W-:Y:S01]  /*70e0*/  FMUL R55, R70, R62 ;  /* 0x0000003e46377220 */ /* 0x000fe20000400000 */
[----:B------:R1:W-:Y:S01]  /*70f0*/  STS.128 [R150+0x2010], R16 ;  /* 0x0020101096007388 */ /* 0x0003e20000000c00 */
[----:B------:R-:W-:Y:S01]  /*7100*/  F2FP.SATFINITE.E4M3.F32.PACK_AB_MERGE_C R35, R36, R35, RZ ;  /* 0x000000232423723e */ /* 0x000fe200048070ff */
[C---:B------:R-:W-:Y:S01]  /*7110*/  FFMA R52, R71.reuse, R124, R52 ;  /* 0x0000007c47347223 */ /* 0x040fe20000000034 */
[----:B------:R-:W-:Y:S01]  /*7120*/  FMUL R56, R70, R63 ;  /* 0x0000003f46387220 */ /* 0x000fe20000400000 */
[C---:B------:R-:W-:Y:S01]  /*7130*/  FFMA R53, R71.reuse, R125, R53 ;  /* 0x0000007d47357223 */ /* 0x040fe20000000035 */
[C---:B------:R-:W-:Y:S01]  /*7140*/  FFMA R54, R71.reuse, R126, R54 ;  /* 0x0000007e47367223 */ /* 0x040fe20000000036 */
[C---:B------:R-:W-:Y:S01]  /*7150*/  FFMA R55, R71.reuse, R127, R55 ;  /* 0x0000007f47377223 */ /* 0x040fe20000000037 */
[C---:B------:R-:W-:Y:S01]  /*7160*/  FFMA R56, R71.reuse, R128, R56 ;  /* 0x0000008047387223 */ /* 0x040fe20000000038 */
[----:B------:R-:W-:Y:S01]  /*7170*/  F2FP.SATFINITE.E4M3.F32.PACK_AB_MERGE_C R39, R40, R39, RZ ;  /* 0x000000272827723e */ /* 0x000fe200048070ff */
[C---:B------:R-:W-:Y:S01]  /*7180*/  FFMA R57, R71.reuse, R72, R57 ;  /* 0x0000004847397223 */ /* 0x040fe20000000039 */
[----:B------:R-:W-:Y:S01]  /*7190*/  F2FP.SATFINITE.E4M3.F32.PACK_AB_MERGE_C R43, R44, R43, RZ ;  /* 0x0000002b2c2b723e */ /* 0x000fe200048070ff */
[C---:B------:R-:W-:Y:S01]  /*71a0*/  FFMA R58, R71.reuse, R73, R58 ;  /* 0x00000049473a7223 */ /* 0x040fe2000000003a */
[C---:B------:R-:W-:Y:S01]  /*71b0*/  FFMA R59, R71.reuse, R74, R59 ;  /* 0x0000004a473b7223 */ /* 0x040fe2000000003b */
[----:B------:R-:W-:Y:S01]  /*71c0*/  F2FP.SATFINITE.E4M3.F32.PACK_AB_MERGE_C R33, R34, R33, R35 ;  /* 0x000000212221723e */ /* 0x000fe20004807023 */
[----:B------:R-:W-:Y:S01]  /*71d0*/  FFMA R60, R71, R75, R60 ;  /* 0x0000004b473c7223 */ /* 0x000fe2000000003c */
[----:B------:R-:W-:Y:S02]  /*71e0*/  F2FP.SATFINITE.E4M3.F32.PACK_AB_MERGE_C R32, R30, R29, R32 ;  /* 0x0000001d1e20723e */ /* 0x000fe40004807020 */
[----:B------:R-:W-:Y:S02]  /*71f0*/  F2FP.SATFINITE.E4M3.F32.PACK_AB_MERGE_C R34, R38, R37, R39 ;  /* 0x000000252622723e */ /* 0x000fe40004807027 */
[----:B------:R-:W-:Y:S02]  /*7200*/  F2FP.SATFINITE.E4M3.F32.PACK_AB_MERGE_C R35, R42, R41, R43 ;  /* 0x000000292a23723e */ /* 0x000fe4000480702b */
[----:B------:R-:W-:Y:S02]  /*7210*/  F2FP.SATFINITE.E4M3.F32.PACK_AB_MERGE_C R51, R52, R51, RZ ;  /* 0x000000333433723e */ /* 0x000fe400048070ff */
[----:B------:R-:W-:Y:S01]  /*7220*/  F2FP.SATFINITE.E4M3.F32.PACK_AB_MERGE_C R48, R48, R47, RZ ;  /* 0x0000002f3030723e */ /* 0x000fe200048070ff */
[----:B------:R1:W-:Y:S01]  /*7230*/  STS.128 [R149+0x2020], R32 ;  /* 0x0020202095007388 */ /* 0x0003e20000000c00 */
[----:B------:R-:W-:Y:S02]  /*7240*/  F2FP.SATFINITE.E4M3.F32.PACK_AB_MERGE_C R55, R56, R55, RZ ;  /* 0x000000373837723e */ /* 0x000fe400048070ff */
[----:B------:R-:W-:Y:S02]  /*7250*/  F2FP.SATFINITE.E4M3.F32.PACK_AB_MERGE_C R59, R60, R59, RZ ;  /* 0x0000003b3c3b723e */ /* 0x000fe400048070ff */
[----:B------:R-:W-:Y:S02]  /*7260*/  F2FP.SATFINITE.E4M3.F32.PACK_AB_MERGE_C R49, R50, R49, R51 ;  /* 0x000000313231723e */ /* 0x000fe40004807033 */
[----:B------:R-:W-:Y:S02]  /*7270*/  F2FP.SATFINITE.E4M3.F32.PACK_AB_MERGE_C R48, R46, R45, R48 ;  /* 0x0000002d2e30723e */ /* 0x000fe40004807030 */
[----:B------:R-:W-:Y:S02]  /*7280*/  F2FP.SATFINITE.E4M3.F32.PACK_AB_MERGE_C R50, R54, R53, R55 ;  /* 0x000000353632723e */ /* 0x000fe40004807037 */
[----:B------:R-:W-:Y:S05]  /*7290*/  F2FP.SATFINITE.E4M3.F32.PACK_AB_MERGE_C R51, R58, R57, R59 ;  /* 0x000000393a33723e */ /* 0x000fea000480703b */
[----:B------:R1:W-:Y:S01]  /*72a0*/  STS.128 [R148+0x2030], R48 ;  /* 0x0020303094007388 */ /* 0x0003e20000000c00 */
[----:B------:R-:W-:Y:S01]  /*72b0*/  @!PT LDS RZ, [RZ] ;  /* 0x00000000fffff984 */ /* 0x000fe20000000800 */
[----:B------:R-:W-:Y:S01]  /*72c0*/  @!PT LDS RZ, [RZ] ;  /* 0x00000000fffff984 */ /* 0x000fe20000000800 */
[----:B------:R-:W-:Y:S01]  /*72d0*/  @!PT LDS RZ, [RZ] ;  /* 0x00000000fffff984 */ /* 0x000fe20000000800 */
[----:B------:R-:W-:Y:S01]  /*72e0*/  @!PT LDS RZ, [RZ] ;  /* 0x00000000fffff984 */ /* 0x000fe20000000800 */
[----:B------:R3:W-:Y:S07]  /*72f0*/  MEMBAR.ALL.CTA ;  /* 0x0000000000007992 */ /* 0x0007ee0000008000 */
[----:B---3--:R-:W3:Y:S02]  /*7300*/  FENCE.VIEW.ASYNC.S ;  /* 0x00000000000073c6 */ /* 0x008ee40000000000 */
[----:B---3--:R-:W-:Y:S06]  /*7310*/  BAR.SYNC.DEFER_BLOCKING 0x1, 0x80 ;  /* 0x0042000000007b1d */ /* 0x008fec0000010000 */
[----:B------:R-:W-:Y:S05]  /*7320*/  @P0 BRA `(.L_x_110) ;  /* 0x0000000000300947 */ /* 0x000fea0003800000 */
[----:B------:R-:W-:Y:S02]  /*7330*/  UIADD3 UR4, UPT, UPT, UR44, 0x2200, URZ ;  /* 0x000022002c047890 */ /* 0x000fe4000fffe0ff */
[----:B------:R-:W-:Y:S02]  /*7340*/  USHF.L.U32 UR9, UR45, 0x6, URZ ;  /* 0x000000062d097899 */ /* 0x000fe400080006ff */
[----:B------:R-:W-:Y:S02]  /*7350*/  USHF.L.U32 UR10, UR46, 0x7, URZ ;  /* 0x000000072e0a7899 */ /* 0x000fe400080006ff */
[----:B------:R-:W-:Y:S01]  /*7360*/  MOV R151, UR4 ;  /* 0x0000000400977c02 */ /* 0x000fe20008000f00 */
[----:B------:R-:W-:Y:S01]  /*7370*/  UIADD3 UR4, UP0, UPT, UR62, 0x680, URZ ;  /* 0x000006803e047890 */ /* 0x000fe2000ff1e0ff */
[----:B------:R-:W-:Y:S02]  /*7380*/  UMOV UR11, UR36 ;  /* 0x00000024000b7c82 */ /* 0x000fe40008000000 */
[----:B------:R-:W-:Y:S01]  /*7390*/  R2UR UR8, R151 ;  /* 0x00000000970872ca */ /* 0x000fe200000e0000 */
[----:B------:R-:W-:Y:S11]  /*73a0*/  UIADD3.X UR5, UPT, UPT, URZ, UR63, URZ, UP0, !UPT ;  /* 0x0000003fff057290 */ /* 0x000ff600087fe4ff */
[----:B------:R-:W-:Y:S01]  /*73b0*/  @!UPT UIADD3 URZ, UPT, UPT, URZ, URZ, URZ ;  /* 0x000000fffffff290 */ /* 0x000fe2000fffe0ff */
[----:B------:R3:W-:Y:S01]  /*73c0*/  UTMASTG.3D [UR8], [UR4] ;  /* 0x00000008040073b5 */ /* 0x0007e20008010000 */
[----:B------:R0:W-:Y:S01]  /*73d0*/  UTMACMDFLUSH ;  /* 0x00000000000079b7 */ /* 0x0001e20000000000 */
[----:B---3--:R-:W-:Y:S04]  /*73e0*/  DEPBAR.LE SB0, 0x0 ;  /* 0x000080000000791a */ /* 0x008fe80000000000 */
.L_x_110:
[----:B------:R-:W-:Y:S05]  /*73f0*/  BSYNC.RECONVERGENT B0 ;  /* 0x0000000000007941 */ /* 0x000fea0003800200 */
.L_x_109:
[----:B------:R-:W-:Y:S01]  /*7400*/  BAR.SYNC.DEFER_BLOCKING 0x1, 0x80 ;  /* 0x0042000000007b1d */ /* 0x000fe20000010000 */
[----:B------:R-:W-:Y:S01]  /*7410*/  ISETP.NE.AND P0, PT, R144, 0x2, PT ;  /* 0x000000029000780c */ /* 0x000fe20003f05270 */
[----:B------:R-:W-:Y:S01]  /*7420*/  UISETP.NE.AND UP0, UPT, UR47, URZ, UPT ;  /* 0x000000ff2f00728c */ /* 0x000fe2000bf05270 */
[----:B------:R-:W-:Y:S01]  /*7430*/  ISETP.NE.AND P1, PT, R68, 0x4, PT ;  /* 0x000000044400780c */ /* 0x000fe20003f25270 */
[----:B------:R-:W-:Y:S01]  /*7440*/  UIADD3 UR45, UPT, UPT, UR37, UR55, URZ ;  /* 0x00000037252d7290 */ /* 0x000fe2000fffe0ff */
[----:B------:R-:W-:Y:S01]  /*7450*/  SEL R2, RZ, 0x1, P0 ;  /* 0x00000001ff027807 */ /* 0x000fe20000000000 */
[----:B------:R-:W-:Y:S01]  /*7460*/  UIADD3 UR46, UPT, UPT, UR38, UR58, URZ ;  /* 0x0000003a262e7290 */ /* 0x000fe2000fffe0ff */
[----:B------:R-:W-:Y:S02]  /*7470*/  SEL R0, RZ, 0x1, P1 ;  /* 0x00000001ff007807 */ /* 0x000fe40000800000 */
[----:B------:R-:W-:Y:S02]  /*7480*/  LOP3.LUT R146, R146, R2, RZ, 0x3c, !PT ;  /* 0x0000000292927212 */ /* 0x000fe400078e3cff */
[----:B------:R-:W-:Y:S02]  /*7490*/  LOP3.LUT R147, R147, R0, RZ, 0x3c, !PT ;  /* 0x0000000093937212 */ /* 0x000fe400078e3cff */
[----:B------:R-:W-:Y:S02]  /*74a0*/  SEL R144, R144, RZ, P0 ;  /* 0x000000ff90907207 */ /* 0x000fe40000000000 */
[----:B------:R-:W-:Y:S01]  /*74b0*/  SEL R68, R68, RZ, P1 ;  /* 0x000000ff44447207 */ /* 0x000fe20000800000 */
[----:B------:R-:W-:Y:S01]  /*74c0*/  UMOV UR36, UR54 ;  /* 0x0000003600247c82 */ /* 0x000fe20008000000 */
[----:B------:R-:W-:Y:S05]  /*74d0*/  BRA.U UP0, `(.L_x_111) ;  /* 0xffffffdd001c7547 */ /* 0x000fea000b83ffff */
[----:B------:R-:W-:Y:S05]  /*74e0*/  EXIT ;  /* 0x000000000000794d */ /* 0x000fea0003800000 */
.L_x_24:
[----:B-1----:R1:W2:Y:S02]  /*74f0*/  SYNCS.PHASECHK.TRANS64.TRYWAIT P0, [R0+URZ+0xc0], R2 ;  /* 0x0000c002000075a7 */ /* 0x0022a400080011ff */
[----:B--2---:R-:W-:Y:S05]  /*7500*/  @!P0 NANOSLEEP.SYNCS 0x989680 ;  /* 0x009896800000895d */ /* 0x004fea0003900000 */
[----:B------:R-:W2:Y:S02]  /*7510*/  @!P0 SYNCS.PHASECHK.TRANS64 P0, [R0+URZ+0xc0], R2 ;  /* 0x0000c002000085a7 */ /* 0x000ea400080010ff */
[----:B--2---:R-:W-:Y:S05]  /*7520*/  @!P0 BRA `(.L_x_24) ;  /* 0xfffffffc00f08947 */ /* 0x004fea000383ffff */
[----:B------:R-:W-:Y:S05]  /*7530*/  BRA `(.L_x_112) ;  /* 0xffffffa400387947 */ /* 0x000fea000383ffff */
.L_x_27:
[----:B-1----:R-:W-:-:S07]  /*7540*/  MOV R0, UR33 ;  /* 0x0000002100007c02 */ /* 0x002fce0008000f00 */
.L_x_113:
[----:B-1----:R1:W2:Y:S02]  /*7550*/  SYNCS.PHASECHK.TRANS64.TRYWAIT P0, [R0+URZ+0x18], R3 ;  /* 0x00001803000075a7 */ /* 0x0022a400080011ff */
[----:B--2---:R-:W-:Y:S05]  /*7560*/  @!P0 NANOSLEEP.SYNCS 0x989680 ;  /* 0x009896800000895d */ /* 0x004fea0003900000 */
[----:B------:R-:W2:Y:S02]  /*7570*/  @!P0 SYNCS.PHASECHK.TRANS64 P0, [R0+URZ+0x18], R3 ;  /* 0x00001803000085a7 */ /* 0x000ea400080010ff */
[----:B--2---:R-:W-:Y:S05]  /*7580*/  @!P0 BRA `(.L_x_113) ;  /* 0xfffffffc00f08947 */ /* 0x004fea000383ffff */
[----:B------:R-:W-:Y:S05]  /*7590*/  BRA `(.L_x_26) ;  /* 0xffffffa400887947 */ /* 0x000fea000383ffff */
.L_x_34:
[----:B-1----:R-:W-:-:S07]  /*75a0*/  MOV R0, UR17 ;  /* 0x0000001100007c02 */ /* 0x002fce0008000f00 */
.L_x_114:
[----:B-1----:R1:W2:Y:S02]  /*75b0*/  SYNCS.PHASECHK.TRANS64.TRYWAIT P0, [R0+URZ+0x18], R3 ;  /* 0x00001803000075a7 */ /* 0x0022a400080011ff */
[----:B--2---:R-:W-:Y:S05]  /*75c0*/  @!P0 NANOSLEEP.SYNCS 0x989680 ;  /* 0x009896800000895d */ /* 0x004fea0003900000 */
[----:B------:R-:W2:Y:S02]  /*75d0*/  @!P0 SYNCS.PHASECHK.TRANS64 P0, [R0+URZ+0x18], R3 ;  /* 0x00001803000085a7 */ /* 0x000ea400080010ff */
[----:B--2---:R-:W-:Y:S05]  /*75e0*/  @!P0 BRA `(.L_x_114) ;  /* 0xfffffffc00f08947 */ /* 0x004fea000383ffff */
[----:B------:R-:W-:Y:S05]  /*75f0*/  BRA `(.L_x_33) ;  /* 0xffffffa800487947 */ /* 0x000fea000383ffff */
.L_x_39:
[----:B-1----:R1:W2:Y:S02]  /*7600*/  SYNCS.PHASECHK.TRANS64.TRYWAIT P0, [R3+URZ+0x50], R0 ;  /* 0x00005000030075a7 */ /* 0x0022a400080011ff */
[----:B--2---:R-:W-:Y:S05]  /*7610*/  @!P0 NANOSLEEP.SYNCS 0x989680 ;  /* 0x009896800000895d */ /* 0x004fea0003900000 */
[----:B------:R-:W2:Y:S02]  /*7620*/  @!P0 SYNCS.PHASECHK.TRANS64 P0, [R3+URZ+0x50], R0 ;  /* 0x00005000030085a7 */ /* 0x000ea400080010ff */
[----:B--2---:R-:W-:Y:S05]  /*7630*/  @!P0 BRA `(.L_x_39) ;  /* 0xfffffffc00f08947 */ /* 0x004fea000383ffff */
[----:B------:R-:W-:Y:S05]  /*7640*/  BRA `(.L_x_115) ;  /* 0xffffffa800ec7947 */ /* 0x000fea000383ffff */
.L_x_43:
[----:B------:R-:W-:-:S07]  /*7650*/  MOV R0, UR4 ;  /* 0x0000000400007c02 */ /* 0x000fce0008000f00 */
.L_x_116:
[----:B-1----:R1:W2:Y:S02]  /*7660*/  SYNCS.PHASECHK.TRANS64.TRYWAIT P0, [R0+URZ], R2 ;  /* 0x00000002000075a7 */ /* 0x0022a400080011ff */
[----:B--2---:R-:W-:Y:S05]  /*7670*/  @!P0 NANOSLEEP.SYNCS 0x989680 ;  /* 0x009896800000895d */ /* 0x004fea0003900000 */
[----:B------:R-:W2:Y:S02]  /*7680*/  @!P0 SYNCS.PHASECHK.TRANS64 P0, [R0+URZ], R2 ;  /* 0x00000002000085a7 */ /* 0x000ea400080010ff */
[----:B--2---:R-:W-:Y:S05]  /*7690*/  @!P0 BRA `(.L_x_116) ;  /* 0xfffffffc00f08947 */ /* 0x004fea000383ffff */
[----:B------:R-:W-:Y:S05]  /*76a0*/  BRA `(.L_x_117) ;  /* 0xffffffb000907947 */ /* 0x000fea000383ffff */
.L_x_44:
[----:B------:R-:W-:-:S07]  /*76b0*/  MOV R0, UR5 ;  /* 0x0000000500007c02 */ /* 0x000fce0008000f00 */
.L_x_118:
[----:B-1----:R1:W2:Y:S02]  /*76c0*/  SYNCS.PHASECHK.TRANS64.TRYWAIT P0, [R0+URZ], R2 ;  /* 0x00000002000075a7 */ /* 0x0022a400080011ff */
[----:B--2---:R-:W-:Y:S05]  /*76d0*/  @!P0 NANOSLEEP.SYNCS 0x989680 ;  /* 0x009896800000895d */ /* 0x004fea0003900000 */
[----:B------:R-:W2:Y:S02]  /*76e0*/  @!P0 SYNCS.PHASECHK.TRANS64 P0, [R0+URZ], R2 ;  /* 0x00000002000085a7 */ /* 0x000ea400080010ff */
[----:B--2---:R-:W-:Y:S05]  /*76f0*/  @!P0 BRA `(.L_x_118) ;  /* 0xfffffffc00f08947 */ /* 0x004fea000383ffff */
[----:B------:R-:W-:Y:S05]  /*7700*/  BRA `(.L_x_119) ;  /* 0xffffffb0009c7947 */ /* 0x000fea000383ffff */
.L_x_47:
[----:B-1----:R1:W2:Y:S02]  /*7710*/  SYNCS.PHASECHK.TRANS64.TRYWAIT P0, [R2+URZ+0xb0], R4 ;  /* 0x0000b004020075a7 */ /* 0x0022a400080011ff */
[----:B--2---:R-:W-:Y:S05]  /*7720*/  @!P0 NANOSLEEP.SYNCS 0x989680 ;  /* 0x009896800000895d */ /* 0x004fea0003900000 */
[----:B------:R-:W2:Y:S02]  /*7730*/  @!P0 SYNCS.PHASECHK.TRANS64 P0, [R2+URZ+0xb0], R4 ;  /* 0x0000b004020085a7 */ /* 0x000ea400080010ff */
[----:B--2---:R-:W-:Y:S05]  /*7740*/  @!P0 BRA `(.L_x_47) ;  /* 0xfffffffc00f08947 */ /* 0x004fea000383ffff */
[----:B------:R-:W-:Y:S05]  /*7750*/  BRA `(.L_x_120) ;  /* 0xffffffb400007947 */ /* 0x000fea000383ffff */
.L_x_48:
[----:B------:R-:W-:-:S07]  /*7760*/  MOV R2, UR4 ;  /* 0x0000000400027c02 */ /* 0x000fce0008000f00 */
.L_x_121:
[----:B-1----:R1:W2:Y:S02]  /*7770*/  SYNCS.PHASECHK.TRANS64.TRYWAIT P0, [R2+URZ+0x60], R5 ;  /* 0x00006005020075a7 */ /* 0x0022a400080011ff */
[----:B--2---:R-:W-:Y:S05]  /*7780*/  @!P0 NANOSLEEP.SYNCS 0x989680 ;  /* 0x009896800000895d */ /* 0x004fea0003900000 */
[----:B------:R-:W2:Y:S02]  /*7790*/  @!P0 SYNCS.PHASECHK.TRANS64 P0, [R2+URZ+0x60], R5 ;  /* 0x00006005020085a7 */ /* 0x000ea400080010ff */
[----:B--2---:R-:W-:Y:S05]  /*77a0*/  @!P0 BRA `(.L_x_121) ;  /* 0xfffffffc00f08947 */ /* 0x004fea000383ffff */
[----:B------:R-:W-:Y:S05]  /*77b0*/  BRA `(.L_x_122) ;  /* 0xffffffb400107947 */ /* 0x000fea000383ffff */
.L_x_49:
[----:B-1----:R1:W2:Y:S02]  /*77c0*/  SYNCS.PHASECHK.TRANS64.TRYWAIT P1, [R2+URZ+0x50], R4 ;  /* 0x00005004020075a7 */ /* 0x0022a400080211ff */
[----:B--2---:R-:W-:Y:S05]  /*77d0*/  @!P1 NANOSLEEP.SYNCS 0x989680 ;  /* 0x009896800000995d */ /* 0x004fea0003900000 */
[----:B------:R-:W2:Y:S02]  /*77e0*/  @!P1 SYNCS.PHASECHK.TRANS64 P1, [R2+URZ+0x50], R4 ;  /* 0x00005004020095a7 */ /* 0x000ea400080210ff */
[----:B--2---:R-:W-:Y:S05]  /*77f0*/  @!P1 BRA `(.L_x_49) ;  /* 0xfffffffc00f09947 */ /* 0x004fea000383ffff */
[----:B------:R-:W-:Y:S05]  /*7800*/  BRA `(.L_x_123) ;  /* 0xffffffb400407947 */ /* 0x000fea000383ffff */
.L_x_52:
[----:B------:R-:W-:-:S07]  /*7810*/  MOV R0, UR4 ;  /* 0x0000000400007c02 */ /* 0x000fce0008000f00 */
.L_x_124:
[----:B-1----:R1:W2:Y:S02]  /*7820*/  SYNCS.PHASECHK.TRANS64.TRYWAIT P0, [R0+URZ+0x60], R2 ;  /* 0x00006002000075a7 */ /* 0x0022a400080011ff */
[----:B--2---:R-:W-:Y:S05]  /*7830*/  @!P0 NANOSLEEP.SYNCS 0x989680 ;  /* 0x009896800000895d */ /* 0x004fea0003900000 */
[----:B------:R-:W2:Y:S02]  /*7840*/  @!P0 SYNCS.PHASECHK.TRANS64 P0, [R0+URZ+0x60], R2 ;  /* 0x00006002000085a7 */ /* 0x000ea400080010ff */
[----:B--2---:R-:W-:Y:S05]  /*7850*/  @!P0 BRA `(.L_x_124) ;  /* 0xfffffffc00f08947 */ /* 0x004fea000383ffff */
[----:B------:R-:W-:Y:S05]  /*7860*/  BRA `(.L_x_51) ;  /* 0xffffffb400947947 */ /* 0x000fea000383ffff */
.L_x_61:
[----:B-1----:R-:W-:-:S04]  /*7870*/  MOV R5, UR5 ;  /* 0x0000000500057c02 */ /* 0x002fc80008000f00 */
[----:B------:R1:W2:Y:S03]  /*7880*/  SYNCS.PHASECHK.TRANS64.TRYWAIT P0, [R5+URZ+0x8], R6 ;  /* 0x00000806050075a7 */ /* 0x0002a600080011ff */
[----:B--2---:R-:W-:Y:S05]  /*7890*/  @!P0 NANOSLEEP.SYNCS 0x989680 ;  /* 0x009896800000895d */ /* 0x004fea0003900000 */
[----:B------:R-:W2:Y:S02]  /*78a0*/  @!P0 SYNCS.PHASECHK.TRANS64 P0, [R5+URZ+0x8], R6 ;  /* 0x00000806050085a7 */ /* 0x000ea400080010ff */
[----:B--2---:R-:W-:Y:S05]  /*78b0*/  @!P0 BRA `(.L_x_61) ;  /* 0xfffffffc00ec8947 */ /* 0x004fea000383ffff */
[----:B------:R-:W-:Y:S05]  /*78c0*/  BRA `(.L_x_60) ;  /* 0xffffffb8004c7947 */ /* 0x000fea000383ffff */
.L_x_63:
[----:B------:R-:W-:Y:S01]  /*78d0*/  BSSY B0, `(.L_x_125) ;  /* 0x0000006000007945 */ /* 0x000fe20003800000 */
[----:B------:R-:W-:-:S07]  /*78e0*/  MOV R15, 0xffffffff ;  /* 0xffffffff000f7802 */ /* 0x000fce0000000f00 */
[----:B-1---5:R-:W-:Y:S05]  /*78f0*/  WARPSYNC.COLLECTIVE R15, `(.L_x_126) ;  /* 0x000000000f0c7348 */ /* 0x022fea0003c00000 */
[----:B------:R-:W-:Y:S02]  /*7900*/  ELECT P6, UR79, PT ;  /* 0x00000000004f782f */ /* 0x000fe400038c0000 */
[----:B------:R-:W-:Y:S01]  /*7910*/  MOV R14, UR79 ;  /* 0x0000004f000e7c02 */ /* 0x000fe20008000f00 */
[----:B-1---5:R-:W-:Y:S10]  /*7920*/  ENDCOLLECTIVE ;  /* 0x000000000000791b */ /* 0x022ff40003800000 */
.L_x_126:
[----:B------:R-:W-:Y:S05]  /*7930*/  BSYNC B0 ;  /* 0x0000000000007941 */ /* 0x000fea0003800000 */
.L_x_125:
[----:B------:R-:W-:Y:S01]  /*7940*/  PLOP3.LUT P0, PT, P6, PT, PT, 0x80, 0x8 ;  /* 0x000000000008781c */ /* 0x000fe2000370f070 */
[----:B------:R-:W-:-:S12]  /*7950*/  BRA `(.L_x_127) ;  /* 0xffffffb800787947 */ /* 0x000fd8000383ffff */
.L_x_65:
[----:B-1----:R-:W-:-:S04]  /*7960*/  MOV R0, UR5 ;  /* 0x0000000500007c02 */ /* 0x002fc80008000f00 */
[----:B------:R1:W2:Y:S03]  /*7970*/  SYNCS.PHASECHK.TRANS64.TRYWAIT P0, [R0+URZ+0x8], R4 ;  /* 0x00000804000075a7 */ /* 0x0002a600080011ff */
[----:B--2---:R-:W-:Y:S05]  /*7980*/  @!P0 NANOSLEEP.SYNCS 0x989680 ;  /* 0x009896800000895d */ /* 0x004fea0003900000 */
[----:B------:R-:W2:Y:S02]  /*7990*/  @!P0 SYNCS.PHASECHK.TRANS64 P0, [R0+URZ+0x8], R4 ;  /* 0x00000804000085a7 */ /* 0x000ea400080010ff */
[----:B--2---:R-:W-:Y:S05]  /*79a0*/  @!P0 BRA `(.L_x_65) ;  /* 0xfffffffc00ec8947 */ /* 0x004fea000383ffff */
[----:B------:R-:W-:Y:S05]  /*79b0*/  BRA `(.L_x_64) ;  /* 0xffffffb8007c7947 */ /* 0x000fea000383ffff */
.L_x_66:
[----:B-1----:R1:W2:Y:S02]  /*79c0*/  SYNCS.PHASECHK.TRANS64.TRYWAIT P0, [R0+URZ+0x50], R4 ;  /* 0x00005004000075a7 */ /* 0x0022a400080011ff */
[----:B--2---:R-:W-:Y:S05]  /*79d0*/  @!P0 NANOSLEEP.SYNCS 0x989680 ;  /* 0x009896800000895d */ /* 0x004fea0003900000 */
[----:B------:R-:W2:Y:S02]  /*79e0*/  @!P0 SYNCS.PHASECHK.TRANS64 P0, [R0+URZ+0x50], R4 ;  /* 0x00005004000085a7 */ /* 0x000ea400080010ff */
[----:B--2---:R-:W-:Y:S05]  /*79f0*/  @!P0 BRA `(.L_x_66) ;  /* 0xfffffffc00f08947 */ /* 0x004fea000383ffff */
[----:B------:R-:W-:Y:S05]  /*7a00*/  BRA `(.L_x_128) ;  /* 0xffffffbc00587947 */ /* 0x000fea000383ffff */
.L_x_68:
[----:B------:R-:W-:-:S07]  /*7a10*/  MOV R0, UR23 ;  /* 0x0000001700007c02 */ /* 0x000fce0008000f00 */
.L_x_129:
[----:B-1----:R1:W2:Y:S02]  /*7a20*/  SYNCS.PHASECHK.TRANS64.TRYWAIT P0, [R0+URZ+0x90], R4 ;  /* 0x00009004000075a7 */ /* 0x0022a400080011ff */
[----:B--2---:R-:W-:Y:S05]  /*7a30*/  @!P0 NANOSLEEP.SYNCS 0x989680 ;  /* 0x009896800000895d */ /* 0x004fea0003900000 */
[----:B------:R-:W2:Y:S02]  /*7a40*/  @!P0 SYNCS.PHASECHK.TRANS64 P0, [R0+URZ+0x90], R4 ;  /* 0x00009004000085a7 */ /* 0x000ea400080010ff */
[----:B--2---:R-:W-:Y:S05]  /*7a50*/  @!P0 BRA `(.L_x_129) ;  /* 0xfffffffc00f08947 */ /* 0x004fea000383ffff */
[----:B------:R-:W-:Y:S05]  /*7a60*/  BRA `(.L_x_130) ;  /* 0xffffffbc00a47947 */ /* 0x000fea000383ffff */
.L_x_71:
[----:B------:R-:W-:Y:S07]  /*7a70*/  MOV R0, UR5 ;  /* 0x0000000500007c02 */ /* 0x000fee0008000f00 */
.L_x_131:
[----:B-1----:R1:W2:Y:S02]  /*7a80*/  SYNCS.PHASECHK.TRANS64.TRYWAIT P0, [R0+URZ], R4 ;  /* 0x00000004000075a7 */ /* 0x0022a400080011ff */
[----:B--2---:R-:W-:Y:S05]  /*7a90*/  @!P0 NANOSLEEP.SYNCS 0x989680 ;  /* 0x009896800000895d */ /* 0x004fea0003900000 */
[----:B------:R-:W2:Y:S02]  /*7aa0*/  @!P0 SYNCS.PHASECHK.TRANS64 P0, [R0+URZ], R4 ;  /* 0x00000004000085a7 */ /* 0x000ea400080010ff */
[----:B--2---:R-:W-:Y:S05]  /*7ab0*/  @!P0 BRA `(.L_x_131) ;  /* 0xfffffffc00f08947 */ /* 0x004fea000383ffff */
[----:B------:R-:W-:Y:S05]  /*7ac0*/  BRA `(.L_x_70) ;  /* 0xffffffbc00b87947 */ /* 0x000fea000383ffff */
.L_x_75:
[----:B-1----:R-:W-:-:S07]  /*7ad0*/  MOV R0, UR4 ;  /* 0x0000000400007c02 */ /* 0x002fce0008000f00 */
.L_x_132:
[----:B-1----:R1:W2:Y:S02]  /*7ae0*/  SYNCS.PHASECHK.TRANS64.TRYWAIT P0, [R0+URZ], R2 ;  /* 0x00000002000075a7 */ /* 0x0022a400080011ff */
[----:B--2---:R-:W-:Y:S05]  /*7af0*/  @!P0 NANOSLEEP.SYNCS 0x989680 ;  /* 0x009896800000895d */ /* 0x004fea0003900000 */
[----:B------:R-:W2:Y:S02]  /*7b00*/  @!P0 SYNCS.PHASECHK.TRANS64 P0, [R0+URZ], R2 ;  /* 0x00000002000085a7 */ /* 0x000ea400080010ff */
[----:B--2---:R-:W-:Y:S05]  /*7b10*/  @!P0 BRA `(.L_x_132) ;  /* 0xfffffffc00f08947 */ /* 0x004fea000383ffff */
[----:B------:R-:W-:Y:S05]  /*7b20*/  BRA `(.L_x_133) ;  /* 0xffffffc000847947 */ /* 0x000fea000383ffff */
.L_x_76:
[----:B------:R-:W-:-:S07]  /*7b30*/  MOV R0, UR5 ;  /* 0x0000000500007c02 */ /* 0x000fce0008000f00 */
.L_x_134:
[----:B-1----:R1:W2:Y:S02]  /*7b40*/  SYNCS.PHASECHK.TRANS64.TRYWAIT P0, [R0+URZ], R3 ;  /* 0x00000003000075a7 */ /* 0x0022a400080011ff */
[----:B--2---:R-:W-:Y:S05]  /*7b50*/  @!P0 NANOSLEEP.SYNCS 0x989680 ;  /* 0x009896800000895d */ /* 0x004fea0003900000 */
[----:B------:R-:W2:Y:S02]  /*7b60*/  @!P0 SYNCS.PHASECHK.TRANS64 P0, [R0+URZ], R3 ;  /* 0x00000003000085a7 */ /* 0x000ea400080010ff */
[----:B--2---:R-:W-:Y:S05]  /*7b70*/  @!P0 BRA `(.L_x_134) ;  /* 0xfffffffc00f08947 */ /* 0x004fea000383ffff */
[----:B------:R-:W-:Y:S05]  /*7b80*/  BRA `(.L_x_135) ;  /* 0xffffffc000907947 */ /* 0x000fea000383ffff */
.L_x_77:
[----:B------:R-:W-:-:S07]  /*7b90*/  MOV R0, UR5 ;  /* 0x0000000500007c02 */ /* 0x000fce0008000f00 */
.L_x_136:
[----:B-1----:R1:W2:Y:S02]  /*7ba0*/  SYNCS.PHASECHK.TRANS64.TRYWAIT P0, [R0+URZ], R3 ;  /* 0x00000003000075a7 */ /* 0x0022a400080011ff */
[----:B--2---:R-:W-:Y:S05]  /*7bb0*/  @!P0 NANOSLEEP.SYNCS 0x989680 ;  /* 0x009896800000895d */ /* 0x004fea0003900000 */
[----:B------:R-:W2:Y:S02]  /*7bc0*/  @!P0 SYNCS.PHASECHK.TRANS64 P0, [R0+URZ], R3 ;  /* 0x00000003000085a7 */ /* 0x000ea400080010ff */
[----:B--2---:R-:W-:Y:S05]  /*7bd0*/  @!P0 BRA `(.L_x_136) ;  /* 0xfffffffc00f08947 */ /* 0x004fea000383ffff */
[----:B------:R-:W-:Y:S05]  /*7be0*/  BRA `(.L_x_137) ;  /* 0xffffffc0009c7947 */ /* 0x000fea000383ffff */
.L_x_80:
[----:B------:R-:W-:-:S07]  /*7bf0*/  MOV R0, UR17 ;  /* 0x0000001100007c02 */ /* 0x000fce0008000f00 */
.L_x_138:
[----:B-1----:R1:W2:Y:S02]  /*7c00*/  SYNCS.PHASECHK.TRANS64.TRYWAIT P1, [R0+URZ+0xd0], R2 ;  /* 0x0000d002000075a7 */ /* 0x0022a400080211ff */
[----:B--2---:R-:W-:Y:S05]  /*7c10*/  @!P1 NANOSLEEP.SYNCS 0x989680 ;  /* 0x009896800000995d */ /* 0x004fea0003900000 */
[----:B------:R-:W2:Y:S02]  /*7c20*/  @!P1 SYNCS.PHASECHK.TRANS64 P1, [R0+URZ+0xd0], R2 ;  /* 0x0000d002000095a7 */ /* 0x000ea400080210ff */
[----:B--2---:R-:W-:Y:S05]  /*7c30*/  @!P1 BRA `(.L_x_138) ;  /* 0xfffffffc00f09947 */ /* 0x004fea000383ffff */
[----:B------:R-:W-:Y:S05]  /*7c40*/  BRA `(.L_x_139) ;  /* 0xffffffc000e87947 */ /* 0x000fea000383ffff */
.L_x_85:
[----:B--2---:R2:W4:Y:S02]  /*7c50*/  SYNCS.PHASECHK.TRANS64.TRYWAIT P0, [R7+URZ+0x50], R0 ;  /* 0x00005000070075a7 */ /* 0x00452400080011ff */
[----:B----4-:R-:W-:Y:S05]  /*7c60*/  @!P0 NANOSLEEP.SYNCS 0x989680 ;  /* 0x009896800000895d */ /* 0x010fea0003900000 */
[----:B------:R-:W4:Y:S02]  /*7c70*/  @!P0 SYNCS.PHASECHK.TRANS64 P0, [R7+URZ+0x50], R0 ;  /* 0x00005000070085a7 */ /* 0x000f2400080010ff */
[----:B----4-:R-:W-:Y:S05]  /*7c80*/  @!P0 BRA `(.L_x_85) ;  /* 0xfffffffc00f08947 */ /* 0x010fea000383ffff */
[----:B------:R-:W-:Y:S05]  /*7c90*/  BRA `(.L_x_140) ;  /* 0xffffffc800087947 */ /* 0x000fea000383ffff */
.L_x_88:
[----:B-1----:R-:W-:Y:S07]  /*7ca0*/  MOV R0, UR17 ;  /* 0x0000001100007c02 */ /* 0x002fee0008000f00 */
.L_x_141:
[----:B-1----:R1:W2:Y:S02]  /*7cb0*/  SYNCS.PHASECHK.TRANS64.TRYWAIT P2, [R0+URZ+0x48], R7 ;  /* 0x00004807000075a7 */ /* 0x0022a400080411ff */
[----:B--2---:R-:W-:Y:S05]  /*7cc0*/  @!P2 NANOSLEEP.SYNCS 0x989680 ;  /* 0x009896800000a95d */ /* 0x004fea0003900000 */
[----:B------:R-:W2:Y:S02]  /*7cd0*/  @!P2 SYNCS.PHASECHK.TRANS64 P2, [R0+URZ+0x48], R7 ;  /* 0x000048070000a5a7 */ /* 0x000ea400080410ff */
[----:B--2---:R-:W-:Y:S05]  /*7ce0*/  @!P2 BRA `(.L_x_141) ;  /* 0xfffffffc00f0a947 */ /* 0x004fea000383ffff */
[----:B------:R-:W-:Y:S05]  /*7cf0*/  BRA `(.L_x_87) ;  /* 0xffffffcc00687947 */ /* 0x000fea000383ffff */
.L_x_91:
[----:B-1----:R-:W-:Y:S07]  /*7d00*/  MOV R0, UR17 ;  /* 0x0000001100007c02 */ /* 0x002fee0008000f00 */
.L_x_142:
[----:B-1----:R1:W2:Y:S02]  /*7d10*/  SYNCS.PHASECHK.TRANS64.TRYWAIT P0, [R0+URZ+0x38], R6 ;  /* 0x00003806000075a7 */ /* 0x0022a400080011ff */
[----:B--2---:R-:W-:Y:S05]  /*7d20*/  @!P0 NANOSLEEP.SYNCS 0x989680 ;  /* 0x009896800000895d */ /* 0x004fea0003900000 */
[----:B------:R-:W2:Y:S02]  /*7d30*/  @!P0 SYNCS.PHASECHK.TRANS64 P0, [R0+URZ+0x38], R6 ;  /* 0x00003806000085a7 */ /* 0x000ea400080010ff */
[----:B--2---:R-:W-:Y:S05]  /*7d40*/  @!P0 BRA `(.L_x_142) ;  /* 0xfffffffc00f08947 */ /* 0x004fea000383ffff */
[----:B------:R-:W-:Y:S05]  /*7d50*/  BRA `(.L_x_143) ;  /* 0xffffffcc00b87947 */ /* 0x000fea000383ffff */
.L_x_94:
[----:B--2---:R2:W3:Y:S02]  /*7d60*/  SYNCS.PHASECHK.TRANS64.TRYWAIT P0, [R3+URZ+0x50], R0 ;  /* 0x00005000030075a7 */ /* 0x0044e400080011ff */
[----:B---3--:R-:W-:Y:S05]  /*7d70*/  @!P0 NANOSLEEP.SYNCS 0x989680 ;  /* 0x009896800000895d */ /* 0x008fea0003900000 */
[----:B------:R-:W3:Y:S02]  /*7d80*/  @!P0 SYNCS.PHASECHK.TRANS64 P0, [R3+URZ+0x50], R0 ;  /* 0x00005000030085a7 */ /* 0x000ee400080010ff */
[----:B---3--:R-:W-:Y:S05]  /*7d90*/  @!P0 BRA `(.L_x_94) ;  /* 0xfffffffc00f08947 */ /* 0x008fea000383ffff */
[----:B------:R-:W-:Y:S05]  /*7da0*/  BRA `(.L_x_144) ;  /* 0xffffffd000fc7947 */ /* 0x000fea000383ffff */
.L_x_105:
[----:B-1----:R-:W-:Y:S04]  /*7db0*/  MOV R0, UR44 ;  /* 0x0000002c00007c02 */ /* 0x002fe80008000f00 */
[----:B------:R1:W2:Y:S03]  /*7dc0*/  SYNCS.PHASECHK.TRANS64.TRYWAIT P1, [R0+URZ+0x30], R3 ;  /* 0x00003003000075a7 */ /* 0x0002a600080211ff */
[----:B--2---:R-:W-:Y:S05]  /*7dd0*/  @!P1 NANOSLEEP.SYNCS 0x989680 ;  /* 0x009896800000995d */ /* 0x004fea0003900000 */
[----:B------:R-:W2:Y:S02]  /*7de0*/  @!P1 SYNCS.PHASECHK.TRANS64 P1, [R0+URZ+0x30], R3 ;  /* 0x00003003000095a7 */ /* 0x000ea400080210ff */
[----:B--2---:R-:W-:Y:S05]  /*7df0*/  @!P1 BRA `(.L_x_105) ;  /* 0xfffffffc00ec9947 */ /* 0x004fea000383ffff */
[----:B------:R-:W-:Y:S05]  /*7e00*/  BRA `(.L_x_104) ;  /* 0xffffffe000507947 */ /* 0x000fea000383ffff */
.L_x_107:
[----:B------:R1:W1:Y:S02]  /*7e10*/  SYNCS.PHASECHK.TRANS64.TRYWAIT P1, [R143+URZ+0x70], R4 ;  /* 0x000070048f0075a7 */ /* 0x00026400080211ff */
[----:B-1----:R-:W-:Y:S05]  /*7e20*/  @!P1 NANOSLEEP.SYNCS 0x989680 ;  /* 0x009896800000995d */ /* 0x002fea0003900000 */
[----:B------:R-:W1:Y:S02]  /*7e30*/  @!P1 SYNCS.PHASECHK.TRANS64 P1, [R143+URZ+0x70], R4 ;  /* 0x000070048f0095a7 */ /* 0x000e6400080210ff */
[----:B-1----:R-:W-:Y:S05]  /*7e40*/  @!P1 BRA `(.L_x_107) ;  /* 0xfffffffc00f09947 */ /* 0x002fea000383ffff */
[----:B------:R-:W-:Y:S05]  /*7e50*/  BRA `(.L_x_106) ;  /* 0xffffffe000987947 */ /* 0x000fea000383ffff */
        .weak           $__internal_0_$__cuda_sm10x_tcgen05_guardrail_trap_col_being_dealloced_not_returned_by_alloc
        .type           $__internal_0_$__cuda_sm10x_tcgen05_guardrail_trap_col_being_dealloced_not_returned_by_alloc,@function
        .size           $__internal_0_$__cuda_sm10x_tcgen05_guardrail_trap_col_being_dealloced_not_returned_by_alloc,($__internal_1_$__cuda_sm10x_tcgen05_guardrail_trap_phase_invalid_during_alloc - $__internal_0_$__cuda_sm10x_tcgen05_guardrail_trap_col_being_dealloced_not_returned_by_alloc)
$__internal_0_$__cuda_sm10x_tcgen05_guardrail_trap_col_being_dealloced_not_returned_by_alloc:
[----:B------:R-:W-:Y:S05]  /*7e60*/  BPT.TRAP 0x1 ;  /* 0x000000040000795c */ /* 0x000fea0000300000 */
[----:B------:R-:W-:-:S04]  /*7e70*/  HFMA2 R3, -RZ, RZ, 0, 0 ;  /* 0x00000000ff037431 */ /* 0x000fc800000001ff */
[----:B------:R-:W-:Y:S05]  /*7e80*/  RET.REL.NODEC R2 `(_ZN7cutlass13device_kernelINS_4gemm6kernel13GemmUniversalIN4cute5tupleIJiiiiEEENS1_10collective13CollectiveMmaINS1_35MainloopSm100TmaUmmaWarpSpecializedILi3ELi2ELi4ENS5_IJNS4_1CILi2EEESB_NSA_ILi1EEEEEEEENS5_IJNSA_ILi256EEENSA_ILi64EEESG_EEENS_12float_e4m3_tENS5_IJlSC_lEEESI_SJ_NS4_8TiledMMAINS4_8MMA_AtomIJNS4_10MMA_TraitsINS4_25SM100_MMA_F8F6F4_2x1SM_SSEJSI_SI_fSF_SG_NS4_17integral_constantINS4_4UMMA5MajorELSQ_0EEESR_NSO_INSP_7ScaleInELSS_0EEEST_EEEEEENS4_6LayoutINS5_IJSC_SC_SC_EEENS5_IJNSA_ILi0EEESY_SY_EEEEENS5_IJNS4_10UnderscoreES11_S11_EEEEENS4_28SM100_TMA_2SM_LOAD_MULTICASTENS4_14ComposedLayoutINS4_7SwizzleILi2ELi4ELi3EEENS4_18smem_ptr_flag_bitsILi8EEENSW_INS5_IJNSA_ILi8EEESG_EEENS5_IJSG_SC_EEEEEEEvNS4_8identityENS4_18SM100_TMA_2SM_LOADES1E_vS1F_EENS_8epilogue10collective18CollectiveEpilogueINS1I_23Sm100TmaWarpSpecializedILi1ELi1ELi64ELb0ELb0EEEJNS5_IJNSA_ILi128EEESG_SG_EEENS5_IJNSW_IS1N_SC_EENSW_ISG_SC_EEEEESI_SJ_SI_SJ_NS1I_6fusion15FusionCallbacksIS1M_NS1S_17LinearCombinationISI_fSI_fLNS_15FloatRoundStyleE2EEES1O_S1R_JEEENS4_5SM1004TMEM4LOAD26SM100_TMEM_LOAD_32dp32b64xENS4_13SM90_TMA_LOADES1E_NS4_39AutoVectorizingCopyWithAssumedAlignmentILi128EEENS4_14SM90_TMA_STOREES1E_S24_S24_EEEvvEEEEvNT_6ParamsE) ;  /* 0xffffff80025c7950 */ /* 0x000fea0003c3ffff */
        .weak           $__internal_1_$__cuda_sm10x_tcgen05_guardrail_trap_phase_invalid_during_alloc
        .type           $__internal_1_$__cuda_sm10x_tcgen05_guardrail_trap_phase_invalid_during_alloc,@function
        .size           $__internal_1_$__cuda_sm10x_tcgen05_guardrail_trap_phase_invalid_during_alloc,($__internal_2_$__cuda_sm10x_tcgen05_guardrail_trap_unallocated_columns_being_dealloced - $__internal_1_$__cuda_sm10x_tcgen05_guardrail_trap_phase_invalid_during_alloc)
$__internal_1_$__cuda_sm10x_tcgen05_guardrail_trap_phase_invalid_during_alloc:
[----:B------:R-:W-:Y:S05]  /*7e90*/  BPT.TRAP 0x1 ;  /* 0x000000040000795c */ /* 0x000fea0000300000 */
[----:B------:R-:W-:-:S04]  /*7ea0*/  MOV R5, 0x0 ;  /* 0x0000000000057802 */ /* 0x000fc80000000f00 */
[----:B------:R-:W-:Y:S05]  /*7eb0*/  RET.REL.NODEC R4 `(_ZN7cutlass13device_kernelINS_4gemm6kernel13GemmUniversalIN4cute5tupleIJiiiiEEENS1_10collective13CollectiveMmaINS1_35MainloopSm100TmaUmmaWarpSpecializedILi3ELi2ELi4ENS5_IJNS4_1CILi2EEESB_NSA_ILi1EEEEEEEENS5_IJNSA_ILi256EEENSA_ILi64EEESG_EEENS_12float_e4m3_tENS5_IJlSC_lEEESI_SJ_NS4_8TiledMMAINS4_8MMA_AtomIJNS4_10MMA_TraitsINS4_25SM100_MMA_F8F6F4_2x1SM_SSEJSI_SI_fSF_SG_NS4_17integral_constantINS4_4UMMA5MajorELSQ_0EEESR_NSO_INSP_7ScaleInELSS_0EEEST_EEEEEENS4_6LayoutINS5_IJSC_SC_SC_EEENS5_IJNSA_ILi0EEESY_SY_EEEEENS5_IJNS4_10UnderscoreES11_S11_EEEEENS4_28SM100_TMA_2SM_LOAD_MULTICASTENS4_14ComposedLayoutINS4_7SwizzleILi2ELi4ELi3EEENS4_18smem_ptr_flag_bitsILi8EEENSW_INS5_IJNSA_ILi8EEESG_EEENS5_IJSG_SC_EEEEEEEvNS4_8identityENS4_18SM100_TMA_2SM_LOADES1E_vS1F_EENS_8epilogue10collective18CollectiveEpilogueINS1I_23Sm100TmaWarpSpecializedILi1ELi1ELi64ELb0ELb0EEEJNS5_IJNSA_ILi128EEESG_SG_EEENS5_IJNSW_IS1N_SC_EENSW_ISG_SC_EEEEESI_SJ_SI_SJ_NS1I_6fusion15FusionCallbacksIS1M_NS1S_17LinearCombinationISI_fSI_fLNS_15FloatRoundStyleE2EEES1O_S1R_JEEENS4_5SM1004TMEM4LOAD26SM100_TMEM_LOAD_32dp32b64xENS4_13SM90_TMA_LOADES1E_NS4_39AutoVectorizingCopyWithAssumedAlignmentILi128EEENS4_14SM90_TMA_STOREES1E_S24_S24_EEEvvEEEEvNT_6ParamsE) ;  /* 0xffffff8004507950 */ /* 0x000fea0003c3ffff */
        .weak           $__internal_2_$__cuda_sm10x_tcgen05_guardrail_trap_unallocated_columns_being_dealloced
        .type           $__internal_2_$__cuda_sm10x_tcgen05_guardrail_trap_unallocated_columns_being_dealloced,@function
        .size           $__internal_2_$__cuda_sm10x_tcgen05_guardrail_trap_unallocated_columns_being_dealloced,(.L_x_146 - $__internal_2_$__cuda_sm10x_tcgen05_guardrail_trap_unallocated_columns_being_dealloced)
$__internal_2_$__cuda_sm10x_tcgen05_guardrail_trap_unallocated_columns_being_dealloced:
[----:B------:R-:W-:Y:S05]  /*7ec0*/  BPT.TRAP 0x1 ;  /* 0x000000040000795c */ /* 0x000fea0000300000 */
[----:B------:R-:W-:-:S04]  /*7ed0*/  HFMA2 R3, -RZ, RZ, 0, 0 ;  /* 0x00000000ff037431 */ /* 0x000fc800000001ff */
[----:B------:R-:W-:Y:S05]  /*7ee0*/  RET.REL.NODEC R2 `(_ZN7cutlass13device_kernelINS_4gemm6kernel13GemmUniversalIN4cute5tupleIJiiiiEEENS1_10collective13CollectiveMmaINS1_35MainloopSm100TmaUmmaWarpSpecializedILi3ELi2ELi4ENS5_IJNS4_1CILi2EEESB_NSA_ILi1EEEEEEEENS5_IJNSA_ILi256EEENSA_ILi64EEESG_EEENS_12float_e4m3_tENS5_IJlSC_lEEESI_SJ_NS4_8TiledMMAINS4_8MMA_AtomIJNS4_10MMA_TraitsINS4_25SM100_MMA_F8F6F4_2x1SM_SSEJSI_SI_fSF_SG_NS4_17integral_constantINS4_4UMMA5MajorELSQ_0EEESR_NSO_INSP_7ScaleInELSS_0EEEST_EEEEEENS4_6LayoutINS5_IJSC_SC_SC_EEENS5_IJNSA_ILi0EEESY_SY_EEEEENS5_IJNS4_10UnderscoreES11_S11_EEEEENS4_28SM100_TMA_2SM_LOAD_MULTICASTENS4_14ComposedLayoutINS4_7SwizzleILi2ELi4ELi3EEENS4_18smem_ptr_flag_bitsILi8EEENSW_INS5_IJNSA_ILi8EEESG_EEENS5_IJSG_SC_EEEEEEEvNS4_8identityENS4_18SM100_TMA_2SM_LOADES1E_vS1F_EENS_8epilogue10collective18CollectiveEpilogueINS1I_23Sm100TmaWarpSpecializedILi1ELi1ELi64ELb0ELb0EEEJNS5_IJNSA_ILi128EEESG_SG_EEENS5_IJNSW_IS1N_SC_EENSW_ISG_SC_EEEEESI_SJ_SI_SJ_NS1I_6fusion15FusionCallbacksIS1M_NS1S_17LinearCombinationISI_fSI_fLNS_15FloatRoundStyleE2EEES1O_S1R_JEEENS4_5SM1004TMEM4LOAD26SM100_TMEM_LOAD_32dp32b64xENS4_13SM90_TMA_LOADES1E_NS4_39AutoVectorizingCopyWithAssumedAlignmentILi128EEENS4_14SM90_TMA_STOREES1E_S24_S24_EEEvvEEEEvNT_6ParamsE) ;  /* 0xffffff8002447950 */ /* 0x000fea0003c3ffff */
.L_x_145:
[----:B------:R-:W-:-:S00]  /*7ef0*/  BRA `(.L_x_145) ;  /* 0xfffffffc00fc7947 */ /* 0x000fc0000383ffff */
[----:B------:R-:W-:-:S00]  /*7f00*/  NOP ;  /* 0x0000000000007918 */ /* 0x000fc00000000000 */
[----:B------:R-:W-:-:S00]  /*7f10*/  NOP ;  /* 0x0000000000007918 */ /* 0x000fc00000000000 */
[----:B------:R-:W-:-:S00]  /*7f20*/  NOP ;  /* 0x0000000000007918 */ /* 0x000fc00000000000 */
[----:B------:R-:W-:-:S00]  /*7f30*/  NOP ;  /* 0x0000000000007918 */ /* 0x000fc00000000000 */
[----:B------:R-:W-:-:S00]  /*7f40*/  NOP ;  /* 0x0000000000007918 */ /* 0x000fc00000000000 */
[----:B------:R-:W-:-:S00]  /*7f50*/  NOP ;  /* 0x0000000000007918 */ /* 0x000fc00000000000 */
[----:B------:R-:W-:-:S00]  /*7f60*/  NOP ;  /* 0x0000000000007918 */ /* 0x000fc00000000000 */
[----:B------:R-:W-:-:S00]  /*7f70*/  NOP ;  /* 0x0000000000007918 */ /* 0x000fc00000000000 */
.L_x_146:


//--------------------- .nv.global.init           --------------------------
	.section	.nv.global.init,"aw",@progbits
.nv.global.init:
	.type		$str$27,@object
	.size		$str$27,($str$28 - $str$27)
$str$27:
        /*0000*/ 	.byte	0x28, 0x61, 0x64, 0x64, 0x72, 0x65, 0x73, 0x73, 0x20, 0x26, 0x20, 0x6d, 0x61, 0x73, 0x6b, 0x29
        /*0010*/ 	.byte	0x20, 0x3d, 0x3d, 0x20, 0x30, 0x00
	.type		$str$28,@object
	.size		$str$28,($str$26 - $str$28)
$str$28:
        /*0016*/ 	.byte	0x2f, 0x74, 0x6d, 0x70, 0x2f, 0x63, 0x75, 0x74, 0x6c, 0x61, 0x73, 0x73, 0x5f, 0x73, 0x77, 0x65
        /*0026*/ 	.byte	0x65, 0x70, 0x5f, 0x73, 0x72, 0x63, 0x2f, 0x69, 0x6e, 0x63, 0x6c, 0x75, 0x64, 0x65, 0x2f, 0x63
        /*0036*/ 	.byte	0x75, 0x74, 0x65, 0x2f, 0x70, 0x6f, 0x69, 0x6e, 0x74, 0x65, 0x72, 0x5f, 0x66, 0x6c, 0x61, 0x67
        /*0046*/ 	.byte	0x67, 0x65, 0x64, 0x2e, 0x68, 0x70, 0x70, 0x00
	.type		$str$26,@object
	.size		$str$26,($str$25 - $str$26)
$str$26:
        /*004e*/ 	.byte	0x2f, 0x74, 0x6d, 0x70, 0x2f, 0x63, 0x75, 0x74, 0x6c, 0x61, 0x73, 0x73, 0x5f, 0x73, 0x77, 0x65
        /*005e*/ 	.byte	0x65, 0x70, 0x5f, 0x73, 0x72, 0x63, 0x2f, 0x69, 0x6e, 0x63, 0x6c, 0x75, 0x64, 0x65, 0x2f, 0x63
        /*006e*/ 	.byte	0x75, 0x74, 0x65, 0x2f, 0x61, 0x74, 0x6f, 0x6d, 0x2f, 0x63, 0x6f, 0x70, 0x79, 0x5f, 0x74, 0x72
        /*007e*/ 	.byte	0x61, 0x69, 0x74, 0x73, 0x5f, 0x73, 0x6d, 0x31, 0x30, 0x30, 0x2e, 0x68, 0x70, 0x70, 0x00
	.type		$str$25,@object
	.size		$str$25,(__unnamed_1 - $str$25)
$str$25:
        /*008d*/ 	.byte	0x28, 0x28, 0x75, 0x69, 0x6e, 0x74, 0x33, 0x32, 0x5f, 0x74, 0x28, 0x74, 0x68, 0x72, 0x65, 0x61
        /*009d*/ 	.byte	0x64, 0x49, 0x64, 0x78, 0x2e, 0x78, 0x29, 0x20, 0x2f, 0x20, 0x33, 0x32, 0x29, 0x20, 0x25, 0x20
        /*00ad*/ 	.byte	0x34, 0x29, 0x20, 0x3d, 0x3d, 0x20, 0x28, 0x28, 0x28, 0x74, 0x6d, 0x65, 0x6d, 0x5f, 0x61, 0x64
        /*00bd*/ 	.byte	0x64, 0x72, 0x20, 0x3e, 0x3e, 0x20, 0x31, 0x36, 0x29, 0x20, 0x2f, 0x20, 0x33, 0x32, 0x29, 0x20
        /*00cd*/ 	.byte	0x25, 0x20, 0x34, 0x29, 0x00
	.type		__unnamed_1,@object
	.size		__unnamed_1,(__unnamed_2 - __unnamed_1)
__unnamed_1:
        /*00d2*/ 	.byte	0x61, 0x75, 0x74, 0x6f, 0x20, 0x63, 0x75, 0x74, 0x65, 0x3a, 0x3a, 0x61, 0x73, 0x5f, 0x70, 0x6f
        /* <DEDUP_REMOVED lines=24> */
        /*0262*/ 	.byte	0x43, 0x3c, 0x38, 0x31, 0x39, 0x32, 0x3e, 0x3e, 0x3e, 0x3e, 0x5d, 0x00
	.type		__unnamed_2,@object
	.size		__unnamed_2,(.L_2 - __unnamed_2)
__unnamed_2:
        /* <DEDUP_REMOVED lines=42> */
        /*050e*/ 	.byte	0x3e, 0x3e, 0x3e, 0x3e, 0x5d, 0x00
.L_2:


//--------------------- .nv.shared._ZN7cutlass13device_kernelINS_4gemm6kernel13GemmUniversalIN4cute5tupleIJiiiiEEENS1_10collective13CollectiveMmaINS1_35MainloopSm100TmaUmmaWarpSpecializedILi3ELi2ELi4ENS5_IJNS4_1CILi2EEESB_NSA_ILi1EEEEEEEENS5_IJNSA_ILi256EEENSA_ILi64EEESG_EEENS_12float_e4m3_tENS5_IJlSC_lEEESI_SJ_NS4_8TiledMMAINS4_8MMA_AtomIJNS4_10MMA_TraitsINS4_25SM100_MMA_F8F6F4_2x1SM_SSEJSI_SI_fSF_SG_NS4_17integral_constantINS4_4UMMA5MajorELSQ_0EEESR_NSO_INSP_7ScaleInELSS_0EEEST_EEEEEENS4_6LayoutINS5_IJSC_SC_SC_EEENS5_IJNSA_ILi0EEESY_SY_EEEEENS5_IJNS4_10UnderscoreES11_S11_EEEEENS4_28SM100_TMA_2SM_LOAD_MULTICASTENS4_14ComposedLayoutINS4_7SwizzleILi2ELi4ELi3EEENS4_18smem_ptr_flag_bitsILi8EEENSW_INS5_IJNSA_ILi8EEESG_EEENS5_IJSG_SC_EEEEEEEvNS4_8identityENS4_18SM100_TMA_2SM_LOADES1E_vS1F_EENS_8epilogue10collective18CollectiveEpilogueINS1I_23Sm100TmaWarpSpecializedILi1ELi1ELi64ELb0ELb0EEEJNS5_IJNSA_ILi128EEESG_SG_EEENS5_IJNSW_IS1N_SC_EENSW_ISG_SC_EEEEESI_SJ_SI_SJ_NS1I_6fusion15FusionCallbacksIS1M_NS1S_17LinearCombinationISI_fSI_fLNS_15FloatRoundStyleE2EEES1O_S1R_JEEENS4_5SM1004TMEM4LOAD26SM100_TMEM_LOAD_32dp32b64xENS4_13SM90_TMA_LOADES1E_NS4_39AutoVectorizingCopyWithAssumedAlignmentILi128EEENS4_14SM90_TMA_STOREES1E_S24_S24_EEEvvEEEEvNT_6ParamsE --------------------------
	.section	.nv.shared._ZN7cutlass13device_kernelINS_4gemm6kernel13GemmUniversalIN4cute5tupleIJiiiiEEENS1_10collective13CollectiveMmaINS1_35MainloopSm100TmaUmmaWarpSpecializedILi3ELi2ELi4ENS5_IJNS4_1CILi2EEESB_NSA_ILi1EEEEEEEENS5_IJNSA_ILi256EEENSA_ILi64EEESG_EEENS_12float_e4m3_tENS5_IJlSC_lEEESI_SJ_NS4_8TiledMMAINS4_8MMA_AtomIJNS4_10MMA_TraitsINS4_25SM100_MMA_F8F6F4_2x1SM_SSEJSI_SI_fSF_SG_NS4_17integral_constantINS4_4UMMA5MajorELSQ_0EEESR_NSO_INSP_7ScaleInELSS_0EEEST_EEEEEENS4_6LayoutINS5_IJSC_SC_SC_EEENS5_IJNSA_ILi0EEESY_SY_EEEEENS5_IJNS4_10UnderscoreES11_S11_EEEEENS4_28SM100_TMA_2SM_LOAD_MULTICASTENS4_14ComposedLayoutINS4_7SwizzleILi2ELi4ELi3EEENS4_18smem_ptr_flag_bitsILi8EEENSW_INS5_IJNSA_ILi8EEESG_EEENS5_IJSG_SC_EEEEEEEvNS4_8identityENS4_18SM100_TMA_2SM_LOADES1E_vS1F_EENS_8epilogue10collective18CollectiveEpilogueINS1I_23Sm100TmaWarpSpecializedILi1ELi1ELi64ELb0ELb0EEEJNS5_IJNSA_ILi128EEESG_SG_EEENS5_IJNSW_IS1N_SC_EENSW_ISG_SC_EEEEESI_SJ_SI_SJ_NS1I_6fusion15FusionCallbacksIS1M_NS1S_17LinearCombinationISI_fSI_fLNS_15FloatRoundStyleE2EEES1O_S1R_JEEENS4_5SM1004TMEM4LOAD26SM100_TMEM_LOAD_32dp32b64xENS4_13SM90_TMA_LOADES1E_NS4_39AutoVectorizingCopyWithAssumedAlignmentILi128EEENS4_14SM90_TMA_STOREES1E_S24_S24_EEEvvEEEEvNT_6ParamsE,"aw",@nobits
	.sectionflags	@""
	.align	16
	.zero		1024


//--------------------- .nv.shared.reserved.0     --------------------------
	.section	.nv.shared.reserved.0,"aw",@nobits
	.weak		__nv_reservedSMEM_offset_0_alias
	.size		__nv_reservedSMEM_offset_0_alias, 0, 64
	.other		__nv_reservedSMEM_offset_0_alias,@"STO_CUDA_RESERVED_SHARED STV_DEFAULT"
__nv_reservedSMEM_offset_0_alias:
	.zero		0
.nv.shared.reserved.0:
	.zero		64
	.weak		__nv_reservedSMEM_tcgen05_partition
	.type		__nv_reservedSMEM_tcgen05_partition,@object
	.size		__nv_reservedSMEM_tcgen05_partition,(.L_0 - __nv_reservedSMEM_tcgen05_partition)
__nv_reservedSMEM_tcgen05_partition:
	.zero		32
.L_0:


//--------------------- .nv.global                --------------------------
	.section	.nv.global,"aw",@nobits
.nv.global:
	.type		_ZN39_INTERNAL_313bbf97_4_k_cu_07722cf4_91714cute1_E,@object
	.size		_ZN39_INTERNAL_313bbf97_4_k_cu_07722cf4_91714cute1_E,(_ZN39_INTERNAL_313bbf97_4_k_cu_07722cf4_91714cuda3std3__45__cpo6cbeginE - _ZN39_INTERNAL_313bbf97_4_k_cu_07722cf4_91714cute1_E)
_ZN39_INTERNAL_313bbf97_4_k_cu_07722cf4_91714cute1_E:
	.zero		1
	.type		_ZN39_INTERNAL_313bbf97_4_k_cu_07722cf4_91714cuda3std3__45__cpo6cbeginE,@object
	.size		_ZN39_INTERNAL_313bbf97_4_k_cu_07722cf4_91714cuda3std3__45__cpo6cbeginE,(_ZN39_INTERNAL_313bbf97_4_k_cu_07722cf4_91714cuda3std3__48in_placeE - _ZN39_INTERNAL_313bbf97_4_k_cu_07722cf4_91714cuda3std3__45__cpo6cbeginE)
_ZN39_INTERNAL_313bbf97_4_k_cu_07722cf4_91714cuda3std3__45__cpo6cbeginE:
	.zero		1
	.type		_ZN39_INTERNAL_313bbf97_4_k_cu_07722cf4_91714cuda3std3__48in_placeE,@object
	.size		_ZN39_INTERNAL_313bbf97_4_k_cu_07722cf4_91714cuda3std3__48in_placeE,(_ZN39_INTERNAL_313bbf97_4_k_cu_07722cf4_91714cuda3std6ranges3__45__cpo9iter_moveE - _ZN39_INTERNAL_313bbf97_4_k_cu_07722cf4_91714cuda3std3__48in_placeE)
_ZN39_INTERNAL_313bbf97_4_k_cu_07722cf4_91714cuda3std3__48in_placeE:
	.zero		1
	.type		_ZN39_INTERNAL_313bbf97_4_k_cu_07722cf4_91714cuda3std6ranges3__45__cpo9iter_moveE,@object
	.size		_ZN39_INTERNAL_313bbf97_4_k_cu_07722cf4_91714cuda3std6ranges3__45__cpo9iter_moveE,(_ZN39_INTERNAL_313bbf97_4_k_cu_07722cf4_91714cuda3std3__45__cpo5beginE - _ZN39_INTERNAL_313bbf97_4_k_cu_07722cf4_91714cuda3std6ranges3__45__cpo9iter_moveE)
_ZN39_INTERNAL_313bbf97_4_k_cu_07722cf4_91714cuda3std6ranges3__45__cpo9iter_moveE:
	.zero		1
	.type		_ZN39_INTERNAL_313bbf97_4_k_cu_07722cf4_91714cuda3std3__45__cpo5beginE,@object
	.size		_ZN39_INTERNAL_313bbf97_4_k_cu_07722cf4_91714cuda3std3__45__cpo5beginE,(_ZN39_INTERNAL_313bbf97_4_k_cu_07722cf4_91714cuda3std3__441_GLOBAL__N__313bbf97_4_k_cu_07722cf4_91716ignoreE - _ZN39_INTERNAL_313bbf97_4_k_cu_07722cf4_91714cuda3std3__45__cpo5beginE)
_ZN39_INTERNAL_313bbf97_4_k_cu_07722cf4_91714cuda3std3__45__cpo5beginE:
	.zero		1
	.type		_ZN39_INTERNAL_313bbf97_4_k_cu_07722cf4_91714cuda3std3__441_GLOBAL__N__313bbf97_4_k_cu_07722cf4_91716ignoreE,@object
	.size		_ZN39_INTERNAL_313bbf97_4_k_cu_07722cf4_91714cuda3std3__441_GLOBAL__N__313bbf97_4_k_cu_07722cf4_91716ignoreE,(_ZN39_INTERNAL_313bbf97_4_k_cu_07722cf4_91714cute7productE - _ZN39_INTERNAL_313bbf97_4_k_cu_07722cf4_91714cuda3std3__441_GLOBAL__N__313bbf97_4_k_cu_07722cf4_91716ignoreE)
_ZN39_INTERNAL_313bbf97_4_k_cu_07722cf4_91714cuda3std3__441_GLOBAL__N__313bbf97_4_k_cu_07722cf4_91716ignoreE:
	.zero		1
	.type		_ZN39_INTERNAL_313bbf97_4_k_cu_07722cf4_91714cute7productE,@object
	.size		_ZN39_INTERNAL_313bbf97_4_k_cu_07722cf4_91714cute7productE,(_ZN39_INTERNAL_313bbf97_4_k_cu_07722cf4_91714cuda3std3__45__cpo3endE - _ZN39_INTERNAL_313bbf97_4_k_cu_07722cf4_91714cute7productE)
_ZN39_INTERNAL_313bbf97_4_k_cu_07722cf4_91714cute7productE:
	.zero		1
	.type		_ZN39_INTERNAL_313bbf97_4_k_cu_07722cf4_91714cuda3std3__45__cpo3endE,@object
	.size		_ZN39_INTERNAL_313bbf97_4_k_cu_07722cf4_91714cuda3std3__45__cpo3endE,(_ZN39_INTERNAL_313bbf97_4_k_cu_07722cf4_91714cuda3std3__419piecewise_constructE - _ZN39_INTERNAL_313bbf97_4_k_cu_07722cf4_91714cuda3std3__45__cpo3endE)
_ZN39_INTERNAL_313bbf97_4_k_cu_07722cf4_91714cuda3std3__45__cpo3endE:
	.zero		1
	.type		_ZN39_INTERNAL_313bbf97_4_k_cu_07722cf4_91714cuda3std3__419piecewise_constructE,@object
	.size		_ZN39_INTERNAL_313bbf97_4_k_cu_07722cf4_91714cuda3std3__419piecewise_constructE,(_ZN39_INTERNAL_313bbf97_4_k_cu_07722cf4_91714cuda3std3__45__cpo4cendE - _ZN39_INTERNAL_313bbf97_4_k_cu_07722cf4_91714cuda3std3__419piecewise_constructE)
_ZN39_INTERNAL_313bbf97_4_k_cu_07722cf4_91714cuda3std3__419piecewise_constructE:
	.zero		1
	.type		_ZN39_INTERNAL_313bbf97_4_k_cu_07722cf4_91714cuda3std3__45__cpo4cendE,@object
	.size		_ZN39_INTERNAL_313bbf97_4_k_cu_07722cf4_91714cuda3std3__45__cpo4cendE,(_ZN39_INTERNAL_313bbf97_4_k_cu_07722cf4_91714cuda3std6ranges3__45__cpo4swapE - _ZN39_INTERNAL_313bbf97_4_k_cu_07722cf4_91714cuda3std3__45__cpo4cendE)
_ZN39_INTERNAL_313bbf97_4_k_cu_07722cf4_91714cuda3std3__45__cpo4cendE:
	.zero		1
	.type		_ZN39_INTERNAL_313bbf97_4_k_cu_07722cf4_91714cuda3std6ranges3__45__cpo4swapE,@object
	.size		_ZN39_INTERNAL_313bbf97_4_k_cu_07722cf4_91714cuda3std6ranges3__45__cpo4swapE,(.L_10 - _ZN39_INTERNAL_313bbf97_4_k_cu_07722cf4_91714cuda3std6ranges3__45__cpo4swapE)
_ZN39_INTERNAL_313bbf97_4_k_cu_07722cf4_91714cuda3std6ranges3__45__cpo4swapE:
	.zero		1
.L_10:


//--------------------- .nv.constant0._ZN7cutlass13device_kernelINS_4gemm6kernel13GemmUniversalIN4cute5tupleIJiiiiEEENS1_10collective13CollectiveMmaINS1_35MainloopSm100TmaUmmaWarpSpecializedILi3ELi2ELi4ENS5_IJNS4_1CILi2EEESB_NSA_ILi1EEEEEEEENS5_IJNSA_ILi256EEENSA_ILi64EEESG_EEENS_12float_e4m3_tENS5_IJlSC_lEEESI_SJ_NS4_8TiledMMAINS4_8MMA_AtomIJNS4_10MMA_TraitsINS4_25SM100_MMA_F8F6F4_2x1SM_SSEJSI_SI_fSF_SG_NS4_17integral_constantINS4_4UMMA5MajorELSQ_0EEESR_NSO_INSP_7ScaleInELSS_0EEEST_EEEEEENS4_6LayoutINS5_IJSC_SC_SC_EEENS5_IJNSA_ILi0EEESY_SY_EEEEENS5_IJNS4_10UnderscoreES11_S11_EEEEENS4_28SM100_TMA_2SM_LOAD_MULTICASTENS4_14ComposedLayoutINS4_7SwizzleILi2ELi4ELi3EEENS4_18smem_ptr_flag_bitsILi8EEENSW_INS5_IJNSA_ILi8EEESG_EEENS5_IJSG_SC_EEEEEEEvNS4_8identityENS4_18SM100_TMA_2SM_LOADES1E_vS1F_EENS_8epilogue10collective18CollectiveEpilogueINS1I_23Sm100TmaWarpSpecializedILi1ELi1ELi64ELb0ELb0EEEJNS5_IJNSA_ILi128EEESG_SG_EEENS5_IJNSW_IS1N_SC_EENSW_ISG_SC_EEEEESI_SJ_SI_SJ_NS1I_6fusion15FusionCallbacksIS1M_NS1S_17LinearCombinationISI_fSI_fLNS_15FloatRoundStyleE2EEES1O_S1R_JEEENS4_5SM1004TMEM4LOAD26SM100_TMEM_LOAD_32dp32b64xENS4_13SM90_TMA_LOADES1E_NS4_39AutoVectorizingCopyWithAssumedAlignmentILi128EEENS4_14SM90_TMA_STOREES1E_S24_S24_EEEvvEEEEvNT_6ParamsE --------------------------
	.section	.nv.constant0._ZN7cutlass13device_kernelINS_4gemm6kernel13GemmUniversalIN4cute5tupleIJiiiiEEENS1_10collective13CollectiveMmaINS1_35MainloopSm100TmaUmmaWarpSpecializedILi3ELi2ELi4ENS5_IJNS4_1CILi2EEESB_NSA_ILi1EEEEEEEENS5_IJNSA_ILi256EEENSA_ILi64EEESG_EEENS_12float_e4m3_tENS5_IJlSC_lEEESI_SJ_NS4_8TiledMMAINS4_8MMA_AtomIJNS4_10MMA_TraitsINS4_25SM100_MMA_F8F6F4_2x1SM_SSEJSI_SI_fSF_SG_NS4_17integral_constantINS4_4UMMA5MajorELSQ_0EEESR_NSO_INSP_7ScaleInELSS_0EEEST_EEEEEENS4_6LayoutINS5_IJSC_SC_SC_EEENS5_IJNSA_ILi0EEESY_SY_EEEEENS5_IJNS4_10UnderscoreES11_S11_EEEEENS4_28SM100_TMA_2SM_LOAD_MULTICASTENS4_14ComposedLayoutINS4_7SwizzleILi2ELi4ELi3EEENS4_18smem_ptr_flag_bitsILi8EEENSW_INS5_IJNSA_ILi8EEESG_EEENS5_IJSG_SC_EEEEEEEvNS4_8identityENS4_18SM100_TMA_2SM_LOADES1E_vS1F_EENS_8epilogue10collective18CollectiveEpilogueINS1I_23Sm100TmaWarpSpecializedILi1ELi1ELi64ELb0ELb0EEEJNS5_IJNSA_ILi128EEESG_SG_EEENS5_IJNSW_IS1N_SC_EENSW_ISG_SC_EEEEESI_SJ_SI_SJ_NS1I_6fusion15FusionCallbacksIS1M_NS1S_17LinearCombinationISI_fSI_fLNS_15FloatRoundStyleE2EEES1O_S1R_JEEENS4_5SM1004TMEM4LOAD26SM100_TMEM_LOAD_32dp32b64xENS4_13SM90_TMA_LOADES1E_NS4_39AutoVectorizingCopyWithAssumedAlignmentILi128EEENS4_14SM90_TMA_STOREES1E_S24_S24_EEEvvEEEEvNT_6ParamsE,"a",@progbits
	.sectionflags	@""
	.align	4
.nv.constant0._ZN7cutlass13device_kernelINS_4gemm6kernel13GemmUniversalIN4cute5tupleIJiiiiEEENS1_10collective13CollectiveMmaINS1_35MainloopSm100TmaUmmaWarpSpecializedILi3ELi2ELi4ENS5_IJNS4_1CILi2EEESB_NSA_ILi1EEEEEEEENS5_IJNSA_ILi256EEENSA_ILi64EEESG_EEENS_12float_e4m3_tENS5_IJlSC_lEEESI_SJ_NS4_8TiledMMAINS4_8MMA_AtomIJNS4_10MMA_TraitsINS4_25SM100_MMA_F8F6F4_2x1SM_SSEJSI_SI_fSF_SG_NS4_17integral_constantINS4_4UMMA5MajorELSQ_0EEESR_NSO_INSP_7ScaleInELSS_0EEEST_EEEEEENS4_6LayoutINS5_IJSC_SC_SC_EEENS5_IJNSA_ILi0EEESY_SY_EEEEENS5_IJNS4_10UnderscoreES11_S11_EEEEENS4_28SM100_TMA_2SM_LOAD_MULTICASTENS4_14ComposedLayoutINS4_7SwizzleILi2ELi4ELi3EEENS4_18smem_ptr_flag_bitsILi8EEENSW_INS5_IJNSA_ILi8EEESG_EEENS5_IJSG_SC_EEEEEEEvNS4_8identityENS4_18SM100_TMA_2SM_LOADES1E_vS1F_EENS_8epilogue10collective18CollectiveEpilogueINS1I_23Sm100TmaWarpSpecializedILi1ELi1ELi64ELb0ELb0EEEJNS5_IJNSA_ILi128EEESG_SG_EEENS5_IJNSW_IS1N_SC_EENSW_ISG_SC_EEEEESI_SJ_SI_SJ_NS1I_6fusion15FusionCallbacksIS1M_NS1S_17LinearCombinationISI_fSI_fLNS_15FloatRoundStyleE2EEES1O_S1R_JEEENS4_5SM1004TMEM4LOAD26SM100_TMEM_LOAD_32dp32b64xENS4_13SM90_TMA_LOADES1E_NS4_39AutoVectorizingCopyWithAssumedAlignmentILi128EEENS4_14SM90_TMA_STOREES1E_S24_S24_EEEvvEEEEvNT_6ParamsE:
	.zero		2944


//--------------------- SYMBOLS --------------------------

	.type		.nv.reservedSmem.offset0,@object
	.size		.nv.reservedSmem.offset0,0x4
	.type		.nv.reservedSmem.cap,@object
	.size		.nv.reservedSmem.cap,0x4
	.type		__assertfail,@function
